	.target	sm_100a

	.elftype	@"ET_EXEC"


//--------------------- .note.nv.tkinfo           --------------------------
	.section	.note.nv.tkinfo,"",@"SHT_NOTE"
	.sectionflags	@"SHF_NOTE_NV_TKINFO"
	.tkinfo
        /*0018*/ 	.word	0x00000002
        /*0030*/ 	.string	""
        /*0030*/ 	.string	"ptxas"
        /*0030*/ 	.string	"Cuda compilation tools, release 13.0, V13.0.88"
        /*0030*/ 	.string	"Build cuda_13.0.r13.0/compiler.36424714_0"
        /*0030*/ 	.string	"-arch sm_100a -m 64 "



//--------------------- .note.nv.cuinfo           --------------------------
	.section	.note.nv.cuinfo,"",@"SHT_NOTE"
	.sectionflags	@"SHF_NOTE_NV_CUINFO"
        /*0018*/ 	.short	0x0002
        /*001a*/ 	.short	0x0064
        /*001c*/ 	.short	0x0082
	.zero		2


//--------------------- .nv.info                  --------------------------
	.section	.nv.info,"",@"SHT_CUDA_INFO"
	.align	4


	//----- nvinfo : EIATTR_REGCOUNT
	.align		4
        /*0000*/ 	.byte	0x04, 0x2f
        /*0002*/ 	.short	(.L_19 - .L_18)
	.align		4
.L_18:
        /*0004*/ 	.word	index@(_ZN7cutlass13device_kernelINS_4gemm6kernel13GemmUniversalIN4cute5tupleIJiiiiEEENS1_10collective13CollectiveMmaINS1_35MainloopSm100TmaUmmaWarpSpecializedILi3ELi2ELi4ENS5_IJNS4_1CILi2EEENSA_ILi1EEESC_EEEEENS5_IJNSA_ILi64EEESF_NSA_ILi32EEEEEENS_6half_tENS5_IJlSC_lEEESI_SJ_NS4_8TiledMMAINS4_8MMA_AtomIJNS4_20SM100_MMA_F16BF16_SSISI_SI_fLi64ELi64ELNS4_4UMMA5MajorE0ELSO_0ELNSN_7ScaleInE0ELSP_0EEEEEENS4_6LayoutINS5_IJSC_SC_SC_EEENS5_IJNSA_ILi0EEESU_SU_EEEEENS5_IJNS4_10UnderscoreESX_SX_EEEEENS4_13SM90_TMA_LOADENS4_14ComposedLayoutINS4_7SwizzleILi2ELi4ELi3EEENS4_18smem_ptr_flag_bitsILi16EEENSS_INS5_IJNSA_ILi8EEESG_EEENS5_IJSG_SC_EEEEEEEvNS4_8identityENS4_23SM90_TMA_LOAD_MULTICASTES1A_vS1B_EENS_8epilogue10collective18CollectiveEpilogueINS1E_23Sm100TmaWarpSpecializedILi3ELi2ELi16ELb1ELb0EEEJSH_NS5_IJNSS_ISF_SC_EENSS_ISG_SC_EEEEESI_SJ_SI_SJ_NS1E_6fusion15FusionCallbacksIS1I_NS1M_17LinearCombinationISI_fSI_fLNS_15FloatRoundStyleE2EEESH_S1L_JEEENS4_5SM1004TMEM4LOAD26SM100_TMEM_LOAD_16dp256b4xES10_S1A_NS4_17SM75_U32x4_LDSM_NENS4_14SM90_TMA_STOREES1A_NS4_17SM90_U32x4_STSM_NENS4_39AutoVectorizingCopyWithAssumedAlignmentILi128EEEEEEvvEEEEvNT_6ParamsE)
        /*0008*/ 	.word	0x00000045


	//----- nvinfo : EIATTR_FRAME_SIZE
	.align		4
.L_19:
        /*000c*/ 	.byte	0x04, 0x11
        /*000e*/ 	.short	(.L_21 - .L_20)
	.align		4
.L_20:
        /*0010*/ 	.word	index@($__internal_2_$__cuda_sm10x_tcgen05_guardrail_trap_unallocated_columns_being_dealloced)
        /*0014*/ 	.word	0x00000000


	//----- nvinfo : EIATTR_FRAME_SIZE
	.align		4
.L_21:
        /*0018*/ 	.byte	0x04, 0x11
        /*001a*/ 	.short	(.L_23 - .L_22)
	.align		4
.L_22:
        /*001c*/ 	.word	index@($__internal_1_$__cuda_sm10x_tcgen05_guardrail_trap_phase_invalid_during_alloc)
        /*0020*/ 	.word	0x00000000


	//----- nvinfo : EIATTR_FRAME_SIZE
	.align		4
.L_23:
        /*0024*/ 	.byte	0x04, 0x11
        /*0026*/ 	.short	(.L_25 - .L_24)
	.align		4
.L_24:
        /*0028*/ 	.word	index@($__internal_0_$__cuda_sm10x_tcgen05_guardrail_trap_col_being_dealloced_not_returned_by_alloc)
        /*002c*/ 	.word	0x00000000


	//----- nvinfo : EIATTR_FRAME_SIZE
	.align		4
.L_25:
        /*0030*/ 	.byte	0x04, 0x11
        /*0032*/ 	.short	(.L_27 - .L_26)
	.align		4
.L_26:
        /*0034*/ 	.word	index@(_ZN7cutlass13device_kernelINS_4gemm6kernel13GemmUniversalIN4cute5tupleIJiiiiEEENS1_10collective13CollectiveMmaINS1_35MainloopSm100TmaUmmaWarpSpecializedILi3ELi2ELi4ENS5_IJNS4_1CILi2EEENSA_ILi1EEESC_EEEEENS5_IJNSA_ILi64EEESF_NSA_ILi32EEEEEENS_6half_tENS5_IJlSC_lEEESI_SJ_NS4_8TiledMMAINS4_8MMA_AtomIJNS4_20SM100_MMA_F16BF16_SSISI_SI_fLi64ELi64ELNS4_4UMMA5MajorE0ELSO_0ELNSN_7ScaleInE0ELSP_0EEEEEENS4_6LayoutINS5_IJSC_SC_SC_EEENS5_IJNSA_ILi0EEESU_SU_EEEEENS5_IJNS4_10UnderscoreESX_SX_EEEEENS4_13SM90_TMA_LOADENS4_14ComposedLayoutINS4_7SwizzleILi2ELi4ELi3EEENS4_18smem_ptr_flag_bitsILi16EEENSS_INS5_IJNSA_ILi8EEESG_EEENS5_IJSG_SC_EEEEEEEvNS4_8identityENS4_23SM90_TMA_LOAD_MULTICASTES1A_vS1B_EENS_8epilogue10collective18CollectiveEpilogueINS1E_23Sm100TmaWarpSpecializedILi3ELi2ELi16ELb1ELb0EEEJSH_NS5_IJNSS_ISF_SC_EENSS_ISG_SC_EEEEESI_SJ_SI_SJ_NS1E_6fusion15FusionCallbacksIS1I_NS1M_17LinearCombinationISI_fSI_fLNS_15FloatRoundStyleE2EEESH_S1L_JEEENS4_5SM1004TMEM4LOAD26SM100_TMEM_LOAD_16dp256b4xES10_S1A_NS4_17SM75_U32x4_LDSM_NENS4_14SM90_TMA_STOREES1A_NS4_17SM90_U32x4_STSM_NENS4_39AutoVectorizingCopyWithAssumedAlignmentILi128EEEEEEvvEEEEvNT_6ParamsE)
        /*0038*/ 	.word	0x00000000


	//----- nvinfo : EIATTR_MIN_STACK_SIZE
	.align		4
.L_27:
        /*003c*/ 	.byte	0x04, 0x12
        /*003e*/ 	.short	(.L_29 - .L_28)
	.align		4
.L_28:
        /*0040*/ 	.word	index@(_ZN7cutlass13device_kernelINS_4gemm6kernel13GemmUniversalIN4cute5tupleIJiiiiEEENS1_10collective13CollectiveMmaINS1_35MainloopSm100TmaUmmaWarpSpecializedILi3ELi2ELi4ENS5_IJNS4_1CILi2EEENSA_ILi1EEESC_EEEEENS5_IJNSA_ILi64EEESF_NSA_ILi32EEEEEENS_6half_tENS5_IJlSC_lEEESI_SJ_NS4_8TiledMMAINS4_8MMA_AtomIJNS4_20SM100_MMA_F16BF16_SSISI_SI_fLi64ELi64ELNS4_4UMMA5MajorE0ELSO_0ELNSN_7ScaleInE0ELSP_0EEEEEENS4_6LayoutINS5_IJSC_SC_SC_EEENS5_IJNSA_ILi0EEESU_SU_EEEEENS5_IJNS4_10UnderscoreESX_SX_EEEEENS4_13SM90_TMA_LOADENS4_14ComposedLayoutINS4_7SwizzleILi2ELi4ELi3EEENS4_18smem_ptr_flag_bitsILi16EEENSS_INS5_IJNSA_ILi8EEESG_EEENS5_IJSG_SC_EEEEEEEvNS4_8identityENS4_23SM90_TMA_LOAD_MULTICASTES1A_vS1B_EENS_8epilogue10collective18CollectiveEpilogueINS1E_23Sm100TmaWarpSpecializedILi3ELi2ELi16ELb1ELb0EEEJSH_NS5_IJNSS_ISF_SC_EENSS_ISG_SC_EEEEESI_SJ_SI_SJ_NS1E_6fusion15FusionCallbacksIS1I_NS1M_17LinearCombinationISI_fSI_fLNS_15FloatRoundStyleE2EEESH_S1L_JEEENS4_5SM1004TMEM4LOAD26SM100_TMEM_LOAD_16dp256b4xES10_S1A_NS4_17SM75_U32x4_LDSM_NENS4_14SM90_TMA_STOREES1A_NS4_17SM90_U32x4_STSM_NENS4_39AutoVectorizingCopyWithAssumedAlignmentILi128EEEEEEvvEEEEvNT_6ParamsE)
        /*0044*/ 	.word	0x00000000
.L_29:


//--------------------- .nv.compat                --------------------------
	.section	.nv.compat,"",@"SHT_CUDA_COMPAT_INFO"
	.align	4
        /*0000*/ 	.byte	0x02, 0x09, 0x01, 0x00, 0x02, 0x02, 0x02, 0x00, 0x02, 0x05, 0x05, 0x00, 0x03, 0x07, 0x01, 0x01
        /*0010*/ 	.byte	0x02, 0x03, 0x01, 0x00, 0x02, 0x06, 0x01, 0x00, 0x04, 0x0b, 0x08, 0x00, 0x09, 0x00, 0x00, 0x00
        /*0020*/ 	.byte	0x00, 0x00, 0x00, 0x00


//--------------------- .nv.info._ZN7cutlass13device_kernelINS_4gemm6kernel13GemmUniversalIN4cute5tupleIJiiiiEEENS1_10collective13CollectiveMmaINS1_35MainloopSm100TmaUmmaWarpSpecializedILi3ELi2ELi4ENS5_IJNS4_1CILi2EEENSA_ILi1EEESC_EEEEENS5_IJNSA_ILi64EEESF_NSA_ILi32EEEEEENS_6half_tENS5_IJlSC_lEEESI_SJ_NS4_8TiledMMAINS4_8MMA_AtomIJNS4_20SM100_MMA_F16BF16_SSISI_SI_fLi64ELi64ELNS4_4UMMA5MajorE0ELSO_0ELNSN_7ScaleInE0ELSP_0EEEEEENS4_6LayoutINS5_IJSC_SC_SC_EEENS5_IJNSA_ILi0EEESU_SU_EEEEENS5_IJNS4_10UnderscoreESX_SX_EEEEENS4_13SM90_TMA_LOADENS4_14ComposedLayoutINS4_7SwizzleILi2ELi4ELi3EEENS4_18smem_ptr_flag_bitsILi16EEENSS_INS5_IJNSA_ILi8EEESG_EEENS5_IJSG_SC_EEEEEEEvNS4_8identityENS4_23SM90_TMA_LOAD_MULTICASTES1A_vS1B_EENS_8epilogue10collective18CollectiveEpilogueINS1E_23Sm100TmaWarpSpecializedILi3ELi2ELi16ELb1ELb0EEEJSH_NS5_IJNSS_ISF_SC_EENSS_ISG_SC_EEEEESI_SJ_SI_SJ_NS1E_6fusion15FusionCallbacksIS1I_NS1M_17LinearCombinationISI_fSI_fLNS_15FloatRoundStyleE2EEESH_S1L_JEEENS4_5SM1004TMEM4LOAD26SM100_TMEM_LOAD_16dp256b4xES10_S1A_NS4_17SM75_U32x4_LDSM_NENS4_14SM90_TMA_STOREES1A_NS4_17SM90_U32x4_STSM_NENS4_39AutoVectorizingCopyWithAssumedAlignmentILi128EEEEEEvvEEEEvNT_6ParamsE --------------------------
	.section	.nv.info._ZN7cutlass13device_kernelINS_4gemm6kernel13GemmUniversalIN4cute5tupleIJiiiiEEENS1_10collective13CollectiveMmaINS1_35MainloopSm100TmaUmmaWarpSpecializedILi3ELi2ELi4ENS5_IJNS4_1CILi2EEENSA_ILi1EEESC_EEEEENS5_IJNSA_ILi64EEESF_NSA_ILi32EEEEEENS_6half_tENS5_IJlSC_lEEESI_SJ_NS4_8TiledMMAINS4_8MMA_AtomIJNS4_20SM100_MMA_F16BF16_SSISI_SI_fLi64ELi64ELNS4_4UMMA5MajorE0ELSO_0ELNSN_7ScaleInE0ELSP_0EEEEEENS4_6LayoutINS5_IJSC_SC_SC_EEENS5_IJNSA_ILi0EEESU_SU_EEEEENS5_IJNS4_10UnderscoreESX_SX_EEEEENS4_13SM90_TMA_LOADENS4_14ComposedLayoutINS4_7SwizzleILi2ELi4ELi3EEENS4_18smem_ptr_flag_bitsILi16EEENSS_INS5_IJNSA_ILi8EEESG_EEENS5_IJSG_SC_EEEEEEEvNS4_8identityENS4_23SM90_TMA_LOAD_MULTICASTES1A_vS1B_EENS_8epilogue10collective18CollectiveEpilogueINS1E_23Sm100TmaWarpSpecializedILi3ELi2ELi16ELb1ELb0EEEJSH_NS5_IJNSS_ISF_SC_EENSS_ISG_SC_EEEEESI_SJ_SI_SJ_NS1E_6fusion15FusionCallbacksIS1I_NS1M_17LinearCombinationISI_fSI_fLNS_15FloatRoundStyleE2EEESH_S1L_JEEENS4_5SM1004TMEM4LOAD26SM100_TMEM_LOAD_16dp256b4xES10_S1A_NS4_17SM75_U32x4_LDSM_NENS4_14SM90_TMA_STOREES1A_NS4_17SM90_U32x4_STSM_NENS4_39AutoVectorizingCopyWithAssumedAlignmentILi128EEEEEEvvEEEEvNT_6ParamsE,"",@"SHT_CUDA_INFO"
	.sectionflags	@""
	.align	4


	//----- nvinfo : EIATTR_CUDA_API_VERSION
	.align		4
        /*0000*/ 	.byte	0x04, 0x37
        /*0002*/ 	.short	(.L_31 - .L_30)
.L_30:
        /*0004*/ 	.word	0x00000082


	//----- nvinfo : EIATTR_KPARAM_INFO
	.align		4
.L_31:
        /*0008*/ 	.byte	0x04, 0x17
        /*000a*/ 	.short	(.L_33 - .L_32)
.L_32:
        /*000c*/ 	.word	0x00000000
        /*0010*/ 	.short	0x0000
        /*0012*/ 	.short	0x0000
        /*0014*/ 	.byte	0x00, 0xf0, 0x01, 0x20


	//----- nvinfo : EIATTR_AT_ENTRY_FRAGMENTS
	.align		4
.L_33:
        /*0018*/ 	.byte	0x04, 0x4f
        /*001a*/ 	.short	(.L_35 - .L_34)


	//   ....[0]....
.L_34:
        /*001c*/ 	.word	0x00000006


	//----- nvinfo : EIATTR_RESERVED_SMEM_USED
	.align		4
.L_35:
        /*0020*/ 	.byte	0x01, 0x41
	.zero		2


	//----- nvinfo : EIATTR_SPARSE_MMA_MASK
	.align		4
        /*0024*/ 	.byte	0x03, 0x50
        /*0026*/ 	.short	0x0000


	//----- nvinfo : EIATTR_TCGEN05_1CTA_USED
	.align		4
        /*0028*/ 	.byte	0x01, 0x51
	.zero		2


	//----- nvinfo : EIATTR_MAXREG_COUNT
	.align		4
        /*002c*/ 	.byte	0x03, 0x1b
        /*002e*/ 	.short	0x00ff


	//----- nvinfo : EIATTR_NUM_BARRIERS
	.align		4
        /*0030*/ 	.byte	0x02, 0x4c
        /*0032*/ 	.byte	0x07
	.zero		1


	//----- nvinfo : EIATTR_EXTERNS
	.align		4
        /*0034*/ 	.byte	0x04, 0x0f
        /*0036*/ 	.short	(.L_37 - .L_36)


	//   ....[0]....
	.align		4
.L_36:
        /*0038*/ 	.word	index@(__assertfail)


	//----- nvinfo : EIATTR_MERCURY_ISA_VERSION
	.align		4
.L_37:
        /*003c*/ 	.byte	0x03, 0x5f
        /*003e*/ 	.short	0x0101


	//----- nvinfo : EIATTR_INT_WARP_WIDE_INSTR_OFFSETS
	.align		4
        /*0040*/ 	.byte	0x04, 0x31
        /*0042*/ 	.short	(.L_39 - .L_38)


	//   ....[0]....
.L_38:
        /*0044*/ 	.word	0x00003b30


	//   ....[1]....
        /*0048*/ 	.word	0x00003b60


	//   ....[2]....
        /*004c*/ 	.word	0x00003b80


	//   ....[3]....
        /*0050*/ 	.word	0x00004700


	//   ....[4]....
        /*0054*/ 	.word	0x00004820


	//   ....[5]....
        /*0058*/ 	.word	0x00004970


	//   ....[6]....
        /*005c*/ 	.word	0x00004a90


	//----- nvinfo : EIATTR_COOP_GROUP_MASK_REGIDS
	.align		4
.L_39:
        /*0060*/ 	.byte	0x04, 0x29
        /*0062*/ 	.short	(.L_41 - .L_40)


	//   ....[0]....
.L_40:
        /*0064*/ 	.word	0xffffffff


	//   ....[1]....
        /*0068*/ 	.word	0xffffffff


	//   ....[2]....
        /*006c*/ 	.word	0xffffffff


	//   ....[3]....
        /*0070*/ 	.word	0xffffffff


	//   ....[4]....
        /*0074*/ 	.word	0xffffffff


	//   ....[5]....
        /*0078*/ 	.word	0xffffffff


	//   ....[6]....
        /*007c*/ 	.word	0xffffffff


	//   ....[7]....
        /*0080*/ 	.word	0xffffffff


	//   ....[8]....
        /*0084*/ 	.word	0xffffffff


	//   ....[9]....
        /*0088*/ 	.word	0xffffffff


	//   ....[10]....
        /*008c*/ 	.word	0xffffffff


	//   ....[11]....
        /*0090*/ 	.word	0xffffffff


	//   ....[12]....
        /*0094*/ 	.word	0xffffffff


	//   ....[13]....
        /*0098*/ 	.word	0xffffffff


	//----- nvinfo : EIATTR_COOP_GROUP_INSTR_OFFSETS
	.align		4
.L_41:
        /*009c*/ 	.byte	0x04, 0x28
        /*009e*/ 	.short	(.L_43 - .L_42)


	//   ....[0]....
.L_42:
        /*00a0*/ 	.word	0x00000080


	//   ....[1]....
        /*00a4*/ 	.word	0x000004f0


	//   ....[2]....
        /*00a8*/ 	.word	0x00000670


	//   ....[3]....
        /*00ac*/ 	.word	0x000007f0


	//   ....[4]....
        /*00b0*/ 	.word	0x000008f0


	//   ....[5]....
        /*00b4*/ 	.word	0x00000a60


	//   ....[6]....
        /*00b8*/ 	.word	0x00000c00


	//   ....[7]....
        /*00bc*/ 	.word	0x00000db0


	//   ....[8]....
        /*00c0*/ 	.word	0x00001fd0


	//   ....[9]....
        /*00c4*/ 	.word	0x00002e00


	//   ....[10]....
        /*00c8*/ 	.word	0x00003010


	//   ....[11]....
        /*00cc*/ 	.word	0x00003040


	//   ....[12]....
        /*00d0*/ 	.word	0x00003a10


	//   ....[13]....
        /*00d4*/ 	.word	0x00003c40


	//----- nvinfo : EIATTR_VRC_CTA_INIT_COUNT
	.align		4
.L_43:
        /*00d8*/ 	.byte	0x02, 0x4a
        /*00da*/ 	.byte	0x80
	.zero		1


	//----- nvinfo : EIATTR_SYSCALL_OFFSETS
	.align		4
        /*00dc*/ 	.byte	0x04, 0x46
        /*00de*/ 	.short	(.L_45 - .L_44)


	//   ....[0]....
.L_44:
        /*00e0*/ 	.word	0x000057b0


	//   ....[1]....
        /*00e4*/ 	.word	0x000058a0


	//   ....[2]....
        /*00e8*/ 	.word	0x000060e0


	//   ....[3]....
        /*00ec*/ 	.word	0x00006a30


	//----- nvinfo : EIATTR_MBARRIER_INSTR_OFFSETS
	.align		4
.L_45:
        /*00f0*/ 	.byte	0x04, 0x39
        /*00f2*/ 	.short	(.L_47 - .L_46)


	//   ....[0]....
.L_46:
        /*00f4*/ 	.word	0x00000600
        /*00f8*/ 	.word	0x000000ff
        /*00fc*/ 	.word	0x00000000
        /*0100*/ 	.short	0x0100
        /*0102*/ 	.byte	0x04
	.zero		1


	//   ....[1]....
        /*0104*/ 	.word	0x00000610
        /*0108*/ 	.word	0x000000ff
        /*010c*/ 	.word	0x00000018
        /*0110*/ 	.short	0x0100
        /*0112*/ 	.byte	0x04
	.zero		1


	//   ....[2]....
        /*0114*/ 	.word	0x00000620
        /*0118*/ 	.word	0x000000ff
        /*011c*/ 	.word	0x00000008
        /*0120*/ 	.short	0x0100
        /*0122*/ 	.byte	0x04
	.zero		1


	//   ....[3]....
        /*0124*/ 	.word	0x00000630
        /*0128*/ 	.word	0x000000ff
        /*012c*/ 	.word	0x00000020
        /*0130*/ 	.short	0x0100
        /*0132*/ 	.byte	0x04
	.zero		1


	//   ....[4]....
        /*0134*/ 	.word	0x00000640
        /*0138*/ 	.word	0x000000ff
        /*013c*/ 	.word	0x00000010
        /*0140*/ 	.short	0x0100
        /*0142*/ 	.byte	0x04
	.zero		1


	//   ....[5]....
        /*0144*/ 	.word	0x00000650
        /*0148*/ 	.word	0x000000ff
        /*014c*/ 	.word	0x00000028
        /*0150*/ 	.short	0x0100
        /*0152*/ 	.byte	0x04
	.zero		1


	//   ....[6]....
        /*0154*/ 	.word	0x00000780
        /*0158*/ 	.word	0x000000ff
        /*015c*/ 	.word	0x00000030
        /*0160*/ 	.short	0x0100
        /*0162*/ 	.byte	0x04
	.zero		1


	//   ....[7]....
        /*0164*/ 	.word	0x00000790
        /*0168*/ 	.word	0x000000ff
        /*016c*/ 	.word	0x00000048
        /*0170*/ 	.short	0x0100
        /*0172*/ 	.byte	0x04
	.zero		1


	//   ....[8]....
        /*0174*/ 	.word	0x000007a0
        /*0178*/ 	.word	0x000000ff
        /*017c*/ 	.word	0x00000038
        /*0180*/ 	.short	0x0100
        /*0182*/ 	.byte	0x04
	.zero		1


	//   ....[9]....
        /*0184*/ 	.word	0x000007b0
        /*0188*/ 	.word	0x000000ff
        /*018c*/ 	.word	0x00000050
        /*0190*/ 	.short	0x0100
        /*0192*/ 	.byte	0x04
	.zero		1


	//   ....[10]....
        /*0194*/ 	.word	0x000007c0
        /*0198*/ 	.word	0x000000ff
        /*019c*/ 	.word	0x00000040
        /*01a0*/ 	.short	0x0100
        /*01a2*/ 	.byte	0x04
	.zero		1


	//   ....[11]....
        /*01a4*/ 	.word	0x000007d0
        /*01a8*/ 	.word	0x000000ff
        /*01ac*/ 	.word	0x00000058
        /*01b0*/ 	.short	0x0100
        /*01b2*/ 	.byte	0x04
	.zero		1


	//   ....[12]....
        /*01b4*/ 	.word	0x000008c0
        /*01b8*/ 	.word	0x000000ff
        /*01bc*/ 	.word	0x00000060
        /*01c0*/ 	.short	0x0100
        /*01c2*/ 	.byte	0x06
	.zero		1


	//   ....[13]....
        /*01c4*/ 	.word	0x000008d0
        /*01c8*/ 	.word	0x000000ff
        /*01cc*/ 	.word	0x00000068
        /*01d0*/ 	.short	0x0100
        /*01d2*/ 	.byte	0x06
	.zero		1


	//   ....[14]....
        /*01d4*/ 	.word	0x00000a10
        /*01d8*/ 	.word	0x000000ff
        /*01dc*/ 	.word	0x00000070
        /*01e0*/ 	.short	0x0100
        /*01e2*/ 	.byte	0x06
	.zero		1


	//   ....[15]....
        /*01e4*/ 	.word	0x00000a20
        /*01e8*/ 	.word	0x000000ff
        /*01ec*/ 	.word	0x00000080
        /*01f0*/ 	.short	0x0100
        /*01f2*/ 	.byte	0x06
	.zero		1


	//   ....[16]....
        /*01f4*/ 	.word	0x00000a30
        /*01f8*/ 	.word	0x000000ff
        /*01fc*/ 	.word	0x00000078
        /*0200*/ 	.short	0x0100
        /*0202*/ 	.byte	0x06
	.zero		1


	//   ....[17]....
        /*0204*/ 	.word	0x00000a40
        /*0208*/ 	.word	0x000000ff
        /*020c*/ 	.word	0x00000088
        /*0210*/ 	.short	0x0100
        /*0212*/ 	.byte	0x06
	.zero		1


	//   ....[18]....
        /*0214*/ 	.word	0x00000b70
        /*0218*/ 	.word	0x000000ff
        /*021c*/ 	.word	0x00000090
        /*0220*/ 	.short	0x0100
        /*0222*/ 	.byte	0x04
	.zero		1


	//   ....[19]....
        /*0224*/ 	.word	0x00000b80
        /*0228*/ 	.word	0x000000ff
        /*022c*/ 	.word	0x000000b0
        /*0230*/ 	.short	0x0100
        /*0232*/ 	.byte	0x04
	.zero		1


	//   ....[20]....
        /*0234*/ 	.word	0x00000b90
        /*0238*/ 	.word	0x000000ff
        /*023c*/ 	.word	0x00000098
        /*0240*/ 	.short	0x0100
        /*0242*/ 	.byte	0x04
	.zero		1


	//   ....[21]....
        /*0244*/ 	.word	0x00000ba0
        /*0248*/ 	.word	0x000000ff
        /*024c*/ 	.word	0x000000b8
        /*0250*/ 	.short	0x0100
        /*0252*/ 	.byte	0x04
	.zero		1


	//   ....[22]....
        /*0254*/ 	.word	0x00000bb0
        /*0258*/ 	.word	0x000000ff
        /*025c*/ 	.word	0x000000a0
        /*0260*/ 	.short	0x0100
        /*0262*/ 	.byte	0x04
	.zero		1


	//   ....[23]....
        /*0264*/ 	.word	0x00000bc0
        /*0268*/ 	.word	0x000000ff
        /*026c*/ 	.word	0x000000c0
        /*0270*/ 	.short	0x0100
        /*0272*/ 	.byte	0x04
	.zero		1


	//   ....[24]....
        /*0274*/ 	.word	0x00000bd0
        /*0278*/ 	.word	0x000000ff
        /*027c*/ 	.word	0x000000a8
        /*0280*/ 	.short	0x0100
        /*0282*/ 	.byte	0x04
	.zero		1


	//   ....[25]....
        /*0284*/ 	.word	0x00000be0
        /*0288*/ 	.word	0x000000ff
        /*028c*/ 	.word	0x000000c8
        /*0290*/ 	.short	0x0100
        /*0292*/ 	.byte	0x04
	.zero		1


	//   ....[26]....
        /*0294*/ 	.word	0x00000cd0
        /*0298*/ 	.word	0x000000ff
        /*029c*/ 	.word	0x000000d0
        /*02a0*/ 	.short	0x0100
        /*02a2*/ 	.byte	0x04
	.zero		1


	//   ....[27]....
        /*02a4*/ 	.word	0x00000ce0
        /*02a8*/ 	.word	0x000000ff
        /*02ac*/ 	.word	0x000000e0
        /*02b0*/ 	.short	0x0100
        /*02b2*/ 	.byte	0x04
	.zero		1


	//   ....[28]....
        /*02b4*/ 	.word	0x00000cf0
        /*02b8*/ 	.word	0x000000ff
        /*02bc*/ 	.word	0x000000d8
        /*02c0*/ 	.short	0x0100
        /*02c2*/ 	.byte	0x04
	.zero		1


	//   ....[29]....
        /*02c4*/ 	.word	0x00000d00
        /*02c8*/ 	.word	0x000000ff
        /*02cc*/ 	.word	0x000000e8
        /*02d0*/ 	.short	0x0100
        /*02d2*/ 	.byte	0x04
	.zero		1


	//   ....[30]....
        /*02d4*/ 	.word	0x00001830
        /*02d8*/ 	.word	0x00000000
        /*02dc*/ 	.word	0x000000e0
        /*02e0*/ 	.short	0x010a
        /*02e2*/ 	.byte	0xff
	.zero		1


	//   ....[31]....
        /*02e4*/ 	.word	0x00001860
        /*02e8*/ 	.word	0x00000000
        /*02ec*/ 	.word	0x000000d0
        /*02f0*/ 	.short	0x0101
        /*02f2*/ 	.byte	0xff
	.zero		1


	//   ....[32]....
        /*02f4*/ 	.word	0x00001930
        /*02f8*/ 	.word	0x000000ff
        /*02fc*/ 	.word	0x00000018
        /*0300*/ 	.short	0x010a
        /*0302*/ 	.byte	0x04
	.zero		1


	//   ....[33]....
        /*0304*/ 	.word	0x000019b0
        /*0308*/ 	.word	0x000000ff
        /*030c*/ 	.word	0x00000018
        /*0310*/ 	.short	0x010a
        /*0312*/ 	.byte	0x21
	.zero		1


	//   ....[34]....
        /*0314*/ 	.word	0x00001b40
        /*0318*/ 	.word	0x000000ff
        /*031c*/ 	.word	0x00000018
        /*0320*/ 	.short	0x010a
        /*0322*/ 	.byte	0x08
	.zero		1


	//   ....[35]....
        /*0324*/ 	.word	0x00001c70
        /*0328*/ 	.word	0x000000ff
        /*032c*/ 	.word	0x00000068
        /*0330*/ 	.short	0x0101
        /*0332*/ 	.byte	0x06
	.zero		1


	//   ....[36]....
        /*0334*/ 	.word	0x00001c90
        /*0338*/ 	.word	0x000000ff
        /*033c*/ 	.word	0x00000018
        /*0340*/ 	.short	0x010a
        /*0342*/ 	.byte	0x04
	.zero		1


	//   ....[37]....
        /*0344*/ 	.word	0x00001d10
        /*0348*/ 	.word	0x000000ff
        /*034c*/ 	.word	0x00000018
        /*0350*/ 	.short	0x010a
        /*0352*/ 	.byte	0x11
	.zero		1


	//   ....[38]....
        /*0354*/ 	.word	0x00001ec0
        /*0358*/ 	.word	0x000000ff
        /*035c*/ 	.word	0x00000018
        /*0360*/ 	.short	0x010a
        /*0362*/ 	.byte	0x07
	.zero		1


	//   ....[39]....
        /*0364*/ 	.word	0x00002000
        /*0368*/ 	.word	0x00000003
        /*036c*/ 	.word	0x00000070
        /*0370*/ 	.short	0x010a
        /*0372*/ 	.byte	0xff
	.zero		1


	//   ....[40]....
        /*0374*/ 	.word	0x00002150
        /*0378*/ 	.word	0x00000000
        /*037c*/ 	.word	0x00000000
        /*0380*/ 	.short	0x0101
        /*0382*/ 	.byte	0xff
	.zero		1


	//   ....[41]....
        /*0384*/ 	.word	0x00002710
        /*0388*/ 	.word	0x000000ff
        /*038c*/ 	.word	0x00000000
        /*0390*/ 	.short	0x010a
        /*0392*/ 	.byte	0x04
	.zero		1


	//   ....[42]....
        /*0394*/ 	.word	0x000027a0
        /*0398*/ 	.word	0x000000ff
        /*039c*/ 	.word	0x00000000
        /*03a0*/ 	.short	0x010a
        /*03a2*/ 	.byte	0x05
	.zero		1


	//   ....[43]....
        /*03a4*/ 	.word	0x00002840
        /*03a8*/ 	.word	0x00000000
        /*03ac*/ 	.word	0x00000000
        /*03b0*/ 	.short	0x010a
        /*03b2*/ 	.byte	0xff
	.zero		1


	//   ....[44]....
        /*03b4*/ 	.word	0x00002960
        /*03b8*/ 	.word	0x00000002
        /*03bc*/ 	.word	0x000000d0
        /*03c0*/ 	.short	0x010a
        /*03c2*/ 	.byte	0xff
	.zero		1


	//   ....[45]....
        /*03c4*/ 	.word	0x000029d0
        /*03c8*/ 	.word	0x00000002
        /*03cc*/ 	.word	0x00000000
        /*03d0*/ 	.short	0x0101
        /*03d2*/ 	.byte	0xff
	.zero		1


	//   ....[46]....
        /*03d4*/ 	.word	0x000029f0
        /*03d8*/ 	.word	0x000000ff
        /*03dc*/ 	.word	0x00000080
        /*03e0*/ 	.short	0x010a
        /*03e2*/ 	.byte	0x04
	.zero		1


	//   ....[47]....
        /*03e4*/ 	.word	0x00002b10
        /*03e8*/ 	.word	0x00000002
        /*03ec*/ 	.word	0x00000070
        /*03f0*/ 	.short	0x010a
        /*03f2*/ 	.byte	0xff
	.zero		1


	//   ....[48]....
        /*03f4*/ 	.word	0x00002c10
        /*03f8*/ 	.word	0x00000002
        /*03fc*/ 	.word	0x00000000
        /*0400*/ 	.short	0x0101
        /*0402*/ 	.byte	0xff
	.zero		1


	//   ....[49]....
        /*0404*/ 	.word	0x00002ca0
        /*0408*/ 	.word	0x000000ff
        /*040c*/ 	.word	0x00000080
        /*0410*/ 	.short	0x0106
        /*0412*/ 	.byte	0x04
	.zero		1


	//   ....[50]....
        /*0414*/ 	.word	0x00002cc0
        /*0418*/ 	.word	0x000000ff
        /*041c*/ 	.word	0x00000080
        /*0420*/ 	.short	0x010a
        /*0422*/ 	.byte	0x04
	.zero		1


	//   ....[51]....
        /*0424*/ 	.word	0x00002d50
        /*0428*/ 	.word	0x000000ff
        /*042c*/ 	.word	0x00000080
        /*0430*/ 	.short	0x0106
        /*0432*/ 	.byte	0x07
	.zero		1


	//   ....[52]....
        /*0434*/ 	.word	0x00002d90
        /*0438*/ 	.word	0x00000000
        /*043c*/ 	.word	0x00000080
        /*0440*/ 	.short	0x010a
        /*0442*/ 	.byte	0xff
	.zero		1


	//   ....[53]....
        /*0444*/ 	.word	0x000032a0
        /*0448*/ 	.word	0x00000000
        /*044c*/ 	.word	0x00000070
        /*0450*/ 	.short	0x010a
        /*0452*/ 	.byte	0xff
	.zero		1


	//   ....[54]....
        /*0454*/ 	.word	0x000033a0
        /*0458*/ 	.word	0x00000003
        /*045c*/ 	.word	0x00000000
        /*0460*/ 	.short	0x0101
        /*0462*/ 	.byte	0xff
	.zero		1


	//   ....[55]....
        /*0464*/ 	.word	0x000033b0
        /*0468*/ 	.word	0x000000ff
        /*046c*/ 	.word	0x00000000
        /*0470*/ 	.short	0x010a
        /*0472*/ 	.byte	0x04
	.zero		1


	//   ....[56]....
        /*0474*/ 	.word	0x00003430
        /*0478*/ 	.word	0x000000ff
        /*047c*/ 	.word	0x000000b0
        /*0480*/ 	.short	0x010a
        /*0482*/ 	.byte	0x17
	.zero		1


	//   ....[57]....
        /*0484*/ 	.word	0x00003510
        /*0488*/ 	.word	0x000000ff
        /*048c*/ 	.word	0x00000000
        /*0490*/ 	.short	0x010a
        /*0492*/ 	.byte	0x05
	.zero		1


	//   ....[58]....
        /*0494*/ 	.word	0x00003650
        /*0498*/ 	.word	0x000000ff
        /*049c*/ 	.word	0x00000000
        /*04a0*/ 	.short	0x010a
        /*04a2*/ 	.byte	0x04
	.zero		1


	//   ....[59]....
        /*04a4*/ 	.word	0x00003840
        /*04a8*/ 	.word	0x000000ff
        /*04ac*/ 	.word	0x00000000
        /*04b0*/ 	.short	0x010a
        /*04b2*/ 	.byte	0x04
	.zero		1


	//   ....[60]....
        /*04b4*/ 	.word	0x000038d0
        /*04b8*/ 	.word	0x000000ff
        /*04bc*/ 	.word	0x00000000
        /*04c0*/ 	.short	0x010a
        /*04c2*/ 	.byte	0x05
	.zero		1


	//   ....[61]....
        /*04c4*/ 	.word	0x00003960
        /*04c8*/ 	.word	0x000000ff
        /*04cc*/ 	.word	0x00000000
        /*04d0*/ 	.short	0x010a
        /*04d2*/ 	.byte	0x05
	.zero		1


	//   ....[62]....
        /*04d4*/ 	.word	0x000039f0
        /*04d8*/ 	.word	0x000000ff
        /*04dc*/ 	.word	0x00000000
        /*04e0*/ 	.short	0x010a
        /*04e2*/ 	.byte	0x04
	.zero		1


	//   ....[63]....
        /*04e4*/ 	.word	0x00003ed0
        /*04e8*/ 	.word	0x00000008
        /*04ec*/ 	.word	0x00000070
        /*04f0*/ 	.short	0x010a
        /*04f2*/ 	.byte	0xff
	.zero		1


	//   ....[64]....
        /*04f4*/ 	.word	0x00004040
        /*04f8*/ 	.word	0x00000000
        /*04fc*/ 	.word	0x00000000
        /*0500*/ 	.short	0x0101
        /*0502*/ 	.byte	0xff
	.zero		1


	//   ....[65]....
        /*0504*/ 	.word	0x00004510
        /*0508*/ 	.word	0x000000ff
        /*050c*/ 	.word	0x00000068
        /*0510*/ 	.short	0x010a
        /*0512*/ 	.byte	0x18
	.zero		1


	//   ....[66]....
        /*0514*/ 	.word	0x000046e0
        /*0518*/ 	.word	0x000000ff
        /*051c*/ 	.word	0x00000048
        /*0520*/ 	.short	0x010a
        /*0522*/ 	.byte	0x04
	.zero		1


	//   ....[67]....
        /*0524*/ 	.word	0x000048c0
        /*0528*/ 	.word	0x000000ff
        /*052c*/ 	.word	0x00000030
        /*0530*/ 	.short	0x010b
        /*0532*/ 	.byte	0x04
	.zero		1


	//   ....[68]....
        /*0534*/ 	.word	0x000048d0
        /*0538*/ 	.word	0x000000ff
        /*053c*/ 	.word	0x00000000
        /*0540*/ 	.short	0x0101
        /*0542*/ 	.byte	0x07
	.zero		1


	//   ....[69]....
        /*0544*/ 	.word	0x000048e0
        /*0548*/ 	.word	0x000000ff
        /*054c*/ 	.word	0x00000048
        /*0550*/ 	.short	0x010a
        /*0552*/ 	.byte	0x05
	.zero		1


	//   ....[70]....
        /*0554*/ 	.word	0x00004b30
        /*0558*/ 	.word	0x000000ff
        /*055c*/ 	.word	0x00000030
        /*0560*/ 	.short	0x010b
        /*0562*/ 	.byte	0x05
	.zero		1


	//   ....[71]....
        /*0564*/ 	.word	0x00004b40
        /*0568*/ 	.word	0x000000ff
        /*056c*/ 	.word	0x00000000
        /*0570*/ 	.short	0x0101
        /*0572*/ 	.byte	0x04
	.zero		1


	//   ....[72]....
        /*0574*/ 	.word	0x00004b90
        /*0578*/ 	.word	0x000000ff
        /*057c*/ 	.word	0x00000000
        /*0580*/ 	.short	0x010a
        /*0582*/ 	.byte	0x04
	.zero		1


	//   ....[73]....
        /*0584*/ 	.word	0x00004c20
        /*0588*/ 	.word	0x000000ff
        /*058c*/ 	.word	0x00000000
        /*0590*/ 	.short	0x010a
        /*0592*/ 	.byte	0x05
	.zero		1


	//   ....[74]....
        /*0594*/ 	.word	0x00004cc0
        /*0598*/ 	.word	0x00000000
        /*059c*/ 	.word	0x00000000
        /*05a0*/ 	.short	0x010a
        /*05a2*/ 	.byte	0xff
	.zero		1


	//   ....[75]....
        /*05a4*/ 	.word	0x00005020
        /*05a8*/ 	.word	0x00000000
        /*05ac*/ 	.word	0x00000070
        /*05b0*/ 	.short	0x010a
        /*05b2*/ 	.byte	0xff
	.zero		1


	//   ....[76]....
        /*05b4*/ 	.word	0x000050f0
        /*05b8*/ 	.word	0x00000000
        /*05bc*/ 	.word	0x00000000
        /*05c0*/ 	.short	0x0101
        /*05c2*/ 	.byte	0xff
	.zero		1


	//   ....[77]....
        /*05c4*/ 	.word	0x00005d00
        /*05c8*/ 	.word	0x00000002
        /*05cc*/ 	.word	0x00000030
        /*05d0*/ 	.short	0x010a
        /*05d2*/ 	.byte	0xff
	.zero		1


	//   ....[78]....
        /*05d4*/ 	.word	0x00005d40
        /*05d8*/ 	.word	0x0000001b
        /*05dc*/ 	.word	0x00000090
        /*05e0*/ 	.short	0x010a
        /*05e2*/ 	.byte	0xff
	.zero		1


	//   ....[79]....
        /*05e4*/ 	.word	0x00005e30
        /*05e8*/ 	.word	0x00000002
        /*05ec*/ 	.word	0x00000030
        /*05f0*/ 	.short	0x010a
        /*05f2*/ 	.byte	0xff
	.zero		1


	//   ....[80]....
        /*05f4*/ 	.word	0x00005fc0
        /*05f8*/ 	.word	0x0000001b
        /*05fc*/ 	.word	0x00000090
        /*0600*/ 	.short	0x010a
        /*0602*/ 	.byte	0xff
	.zero		1


	//   ....[81]....
        /*0604*/ 	.word	0x00006790
        /*0608*/ 	.word	0x00000000
        /*060c*/ 	.word	0x00000000
        /*0610*/ 	.short	0x0101
        /*0612*/ 	.byte	0xff
	.zero		1


	//   ....[82]....
        /*0614*/ 	.word	0x000067a0
        /*0618*/ 	.word	0x00000002
        /*061c*/ 	.word	0x00000030
        /*0620*/ 	.short	0x010a
        /*0622*/ 	.byte	0xff
	.zero		1


	//   ....[83]....
        /*0624*/ 	.word	0x00006860
        /*0628*/ 	.word	0x00000002
        /*062c*/ 	.word	0x00000030
        /*0630*/ 	.short	0x010a
        /*0632*/ 	.byte	0xff
	.zero		1


	//   ....[84]....
        /*0634*/ 	.word	0x00006c10
        /*0638*/ 	.word	0x000000ff
        /*063c*/ 	.word	0x00000000
        /*0640*/ 	.short	0x0101
        /*0642*/ 	.byte	0x04
	.zero		1


	//   ....[85]....
        /*0644*/ 	.word	0x00007160
        /*0648*/ 	.word	0x00000000
        /*064c*/ 	.word	0x00000000
        /*0650*/ 	.short	0x0101
        /*0652*/ 	.byte	0xff
	.zero		1


	//   ....[86]....
        /*0654*/ 	.word	0x00007410
        /*0658*/ 	.word	0x000000ff
        /*065c*/ 	.word	0x00000000
        /*0660*/ 	.short	0x0101
        /*0662*/ 	.byte	0x04
	.zero		1


	//   ....[87]....
        /*0664*/ 	.word	0x00007430
        /*0668*/ 	.word	0x00000000
        /*066c*/ 	.word	0x000000e0
        /*0670*/ 	.short	0x010a
        /*0672*/ 	.byte	0xff
	.zero		1


	//   ....[88]....
        /*0674*/ 	.word	0x00007490
        /*0678*/ 	.word	0x00000000
        /*067c*/ 	.word	0x00000018
        /*0680*/ 	.short	0x010a
        /*0682*/ 	.byte	0xff
	.zero		1


	//   ....[89]....
        /*0684*/ 	.word	0x000074f0
        /*0688*/ 	.word	0x00000000
        /*068c*/ 	.word	0x00000018
        /*0690*/ 	.short	0x010a
        /*0692*/ 	.byte	0xff
	.zero		1


	//   ....[90]....
        /*0694*/ 	.word	0x00007540
        /*0698*/ 	.word	0x00000003
        /*069c*/ 	.word	0x00000070
        /*06a0*/ 	.short	0x010a
        /*06a2*/ 	.byte	0xff
	.zero		1


	//   ....[91]....
        /*06a4*/ 	.word	0x000075a0
        /*06a8*/ 	.word	0x00000000
        /*06ac*/ 	.word	0x00000000
        /*06b0*/ 	.short	0x010a
        /*06b2*/ 	.byte	0xff
	.zero		1


	//   ....[92]....
        /*06b4*/ 	.word	0x00007600
        /*06b8*/ 	.word	0x00000000
        /*06bc*/ 	.word	0x00000000
        /*06c0*/ 	.short	0x010a
        /*06c2*/ 	.byte	0xff
	.zero		1


	//   ....[93]....
        /*06c4*/ 	.word	0x00007650
        /*06c8*/ 	.word	0x00000002
        /*06cc*/ 	.word	0x000000d0
        /*06d0*/ 	.short	0x010a
        /*06d2*/ 	.byte	0xff
	.zero		1


	//   ....[94]....
        /*06d4*/ 	.word	0x000076b0
        /*06d8*/ 	.word	0x00000002
        /*06dc*/ 	.word	0x00000080
        /*06e0*/ 	.short	0x010a
        /*06e2*/ 	.byte	0xff
	.zero		1


	//   ....[95]....
        /*06e4*/ 	.word	0x00007700
        /*06e8*/ 	.word	0x00000002
        /*06ec*/ 	.word	0x00000070
        /*06f0*/ 	.short	0x010a
        /*06f2*/ 	.byte	0xff
	.zero		1


	//   ....[96]....
        /*06f4*/ 	.word	0x00007760
        /*06f8*/ 	.word	0x00000000
        /*06fc*/ 	.word	0x00000080
        /*0700*/ 	.short	0x010a
        /*0702*/ 	.byte	0xff
	.zero		1


	//   ....[97]....
        /*0704*/ 	.word	0x000077b0
        /*0708*/ 	.word	0x00000000
        /*070c*/ 	.word	0x00000070
        /*0710*/ 	.short	0x010a
        /*0712*/ 	.byte	0xff
	.zero		1


	//   ....[98]....
        /*0714*/ 	.word	0x00007810
        /*0718*/ 	.word	0x00000002
        /*071c*/ 	.word	0x000000b0
        /*0720*/ 	.short	0x010a
        /*0722*/ 	.byte	0xff
	.zero		1


	//   ....[99]....
        /*0724*/ 	.word	0x00007870
        /*0728*/ 	.word	0x00000000
        /*072c*/ 	.word	0x00000000
        /*0730*/ 	.short	0x010a
        /*0732*/ 	.byte	0xff
	.zero		1


	//   ....[100]....
        /*0734*/ 	.word	0x000078d0
        /*0738*/ 	.word	0x00000000
        /*073c*/ 	.word	0x00000000
        /*0740*/ 	.short	0x010a
        /*0742*/ 	.byte	0xff
	.zero		1


	//   ....[101]....
        /*0744*/ 	.word	0x00007930
        /*0748*/ 	.word	0x00000000
        /*074c*/ 	.word	0x00000000
        /*0750*/ 	.short	0x010a
        /*0752*/ 	.byte	0xff
	.zero		1


	//   ....[102]....
        /*0754*/ 	.word	0x00007990
        /*0758*/ 	.word	0x00000000
        /*075c*/ 	.word	0x00000000
        /*0760*/ 	.short	0x010a
        /*0762*/ 	.byte	0xff
	.zero		1


	//   ....[103]....
        /*0764*/ 	.word	0x000079f0
        /*0768*/ 	.word	0x00000000
        /*076c*/ 	.word	0x00000000
        /*0770*/ 	.short	0x010a
        /*0772*/ 	.byte	0xff
	.zero		1


	//   ....[104]....
        /*0774*/ 	.word	0x00007a40
        /*0778*/ 	.word	0x00000008
        /*077c*/ 	.word	0x00000070
        /*0780*/ 	.short	0x010a
        /*0782*/ 	.byte	0xff
	.zero		1


	//   ....[105]....
        /*0784*/ 	.word	0x00007aa0
        /*0788*/ 	.word	0x00000000
        /*078c*/ 	.word	0x00000068
        /*0790*/ 	.short	0x010a
        /*0792*/ 	.byte	0xff
	.zero		1


	//   ....[106]....
        /*0794*/ 	.word	0x00007b00
        /*0798*/ 	.word	0x00000000
        /*079c*/ 	.word	0x00000048
        /*07a0*/ 	.short	0x010a
        /*07a2*/ 	.byte	0xff
	.zero		1


	//   ....[107]....
        /*07a4*/ 	.word	0x00007b60
        /*07a8*/ 	.word	0x00000002
        /*07ac*/ 	.word	0x00000048
        /*07b0*/ 	.short	0x010a
        /*07b2*/ 	.byte	0xff
	.zero		1


	//   ....[108]....
        /*07b4*/ 	.word	0x00007bc0
        /*07b8*/ 	.word	0x00000000
        /*07bc*/ 	.word	0x00000000
        /*07c0*/ 	.short	0x010a
        /*07c2*/ 	.byte	0xff
	.zero		1


	//   ....[109]....
        /*07c4*/ 	.word	0x00007c20
        /*07c8*/ 	.word	0x00000000
        /*07cc*/ 	.word	0x00000000
        /*07d0*/ 	.short	0x010a
        /*07d2*/ 	.byte	0xff
	.zero		1


	//   ....[110]....
        /*07d4*/ 	.word	0x00007c70
        /*07d8*/ 	.word	0x00000000
        /*07dc*/ 	.word	0x00000070
        /*07e0*/ 	.short	0x010a
        /*07e2*/ 	.byte	0xff
	.zero		1


	//   ....[111]....
        /*07e4*/ 	.word	0x00007cc0
        /*07e8*/ 	.word	0x00000002
        /*07ec*/ 	.word	0x00000030
        /*07f0*/ 	.short	0x010a
        /*07f2*/ 	.byte	0xff
	.zero		1


	//   ....[112]....
        /*07f4*/ 	.word	0x00007d10
        /*07f8*/ 	.word	0x0000001b
        /*07fc*/ 	.word	0x00000090
        /*0800*/ 	.short	0x010a
        /*0802*/ 	.byte	0xff
	.zero		1


	//   ....[113]....
        /*0804*/ 	.word	0x00007d60
        /*0808*/ 	.word	0x00000002
        /*080c*/ 	.word	0x00000030
        /*0810*/ 	.short	0x010a
        /*0812*/ 	.byte	0xff
	.zero		1


	//----- nvinfo : EIATTR_NUM_MBARRIERS
	.align		4
.L_47:
        /*0814*/ 	.byte	0x03, 0x38
        /*0816*/ 	.short	0x001e


	//----- nvinfo : EIATTR_EXIT_INSTR_OFFSETS
	.align		4
        /*0818*/ 	.byte	0x04, 0x1c
        /*081a*/ 	.short	(.L_49 - .L_48)


	//   ....[0]....
.L_48:
        /*081c*/ 	.word	0x00002870


	//   ....[1]....
        /*0820*/ 	.word	0x00002d60


	//   ....[2]....
        /*0824*/ 	.word	0x00002dc0


	//   ....[3]....
        /*0828*/ 	.word	0x00003c50


	//   ....[4]....
        /*082c*/ 	.word	0x00004cf0


	//   ....[5]....
        /*0830*/ 	.word	0x00004d30


	//   ....[6]....
        /*0834*/ 	.word	0x00007300


	//   ....[7]....
        /*0838*/ 	.word	0x00007380


	//   ....[8]....
        /*083c*/ 	.word	0x000073b0


	//   ....[9]....
        /*0840*/ 	.word	0x00007420


	//----- nvinfo : EIATTR_MAX_THREADS
	.align		4
.L_49:
        /*0844*/ 	.byte	0x04, 0x05
        /*0846*/ 	.short	(.L_51 - .L_50)
.L_50:
        /*0848*/ 	.word	0x00000100
        /*084c*/ 	.word	0x00000001
        /*0850*/ 	.word	0x00000001


	//----- nvinfo : EIATTR_CRS_STACK_SIZE
	.align		4
.L_51:
        /*0854*/ 	.byte	0x04, 0x1e
        /*0856*/ 	.short	(.L_53 - .L_52)
.L_52:
        /*0858*/ 	.word	0x00000000


	//----- nvinfo : EIATTR_CBANK_PARAM_SIZE
	.align		4
.L_53:
        /*085c*/ 	.byte	0x03, 0x19
        /*085e*/ 	.short	0x0800


	//----- nvinfo : EIATTR_PARAM_CBANK
	.align		4
        /*0860*/ 	.byte	0x04, 0x0a
        /*0862*/ 	.short	(.L_55 - .L_54)
	.align		4
.L_54:
        /*0864*/ 	.word	index@(.nv.constant0._ZN7cutlass13device_kernelINS_4gemm6kernel13GemmUniversalIN4cute5tupleIJiiiiEEENS1_10collective13CollectiveMmaINS1_35MainloopSm100TmaUmmaWarpSpecializedILi3ELi2ELi4ENS5_IJNS4_1CILi2EEENSA_ILi1EEESC_EEEEENS5_IJNSA_ILi64EEESF_NSA_ILi32EEEEEENS_6half_tENS5_IJlSC_lEEESI_SJ_NS4_8TiledMMAINS4_8MMA_AtomIJNS4_20SM100_MMA_F16BF16_SSISI_SI_fLi64ELi64ELNS4_4UMMA5MajorE0ELSO_0ELNSN_7ScaleInE0ELSP_0EEEEEENS4_6LayoutINS5_IJSC_SC_SC_EEENS5_IJNSA_ILi0EEESU_SU_EEEEENS5_IJNS4_10UnderscoreESX_SX_EEEEENS4_13SM90_TMA_LOADENS4_14ComposedLayoutINS4_7SwizzleILi2ELi4ELi3EEENS4_18smem_ptr_flag_bitsILi16EEENSS_INS5_IJNSA_ILi8EEESG_EEENS5_IJSG_SC_EEEEEEEvNS4_8identityENS4_23SM90_TMA_LOAD_MULTICASTES1A_vS1B_EENS_8epilogue10collective18CollectiveEpilogueINS1E_23Sm100TmaWarpSpecializedILi3ELi2ELi16ELb1ELb0EEEJSH_NS5_IJNSS_ISF_SC_EENSS_ISG_SC_EEEEESI_SJ_SI_SJ_NS1E_6fusion15FusionCallbacksIS1I_NS1M_17LinearCombinationISI_fSI_fLNS_15FloatRoundStyleE2EEESH_S1L_JEEENS4_5SM1004TMEM4LOAD26SM100_TMEM_LOAD_16dp256b4xES10_S1A_NS4_17SM75_U32x4_LDSM_NENS4_14SM90_TMA_STOREES1A_NS4_17SM90_U32x4_STSM_NENS4_39AutoVectorizingCopyWithAssumedAlignmentILi128EEEEEEvvEEEEvNT_6ParamsE)
        /*0868*/ 	.short	0x0380
        /*086a*/ 	.short	0x0800


	//----- nvinfo : EIATTR_SW_WAR
	.align		4
.L_55:
        /*086c*/ 	.byte	0x04, 0x36
        /*086e*/ 	.short	(.L_57 - .L_56)
.L_56:
        /*0870*/ 	.word	0x00000008
.L_57:


//--------------------- .nv.callgraph             --------------------------
	.section	.nv.callgraph,"",@"SHT_CUDA_CALLGRAPH"
	.align	4
	.sectionentsize	8
	.align		4
        /*0000*/ 	.word	0x00000000
	.align		4
        /*0004*/ 	.word	0xffffffff
	.align		4
        /*0008*/ 	.word	index@(_ZN7cutlass13device_kernelINS_4gemm6kernel13GemmUniversalIN4cute5tupleIJiiiiEEENS1_10collective13CollectiveMmaINS1_35MainloopSm100TmaUmmaWarpSpecializedILi3ELi2ELi4ENS5_IJNS4_1CILi2EEENSA_ILi1EEESC_EEEEENS5_IJNSA_ILi64EEESF_NSA_ILi32EEEEEENS_6half_tENS5_IJlSC_lEEESI_SJ_NS4_8TiledMMAINS4_8MMA_AtomIJNS4_20SM100_MMA_F16BF16_SSISI_SI_fLi64ELi64ELNS4_4UMMA5MajorE0ELSO_0ELNSN_7ScaleInE0ELSP_0EEEEEENS4_6LayoutINS5_IJSC_SC_SC_EEENS5_IJNSA_ILi0EEESU_SU_EEEEENS5_IJNS4_10UnderscoreESX_SX_EEEEENS4_13SM90_TMA_LOADENS4_14ComposedLayoutINS4_7SwizzleILi2ELi4ELi3EEENS4_18smem_ptr_flag_bitsILi16EEENSS_INS5_IJNSA_ILi8EEESG_EEENS5_IJSG_SC_EEEEEEEvNS4_8identityENS4_23SM90_TMA_LOAD_MULTICASTES1A_vS1B_EENS_8epilogue10collective18CollectiveEpilogueINS1E_23Sm100TmaWarpSpecializedILi3ELi2ELi16ELb1ELb0EEEJSH_NS5_IJNSS_ISF_SC_EENSS_ISG_SC_EEEEESI_SJ_SI_SJ_NS1E_6fusion15FusionCallbacksIS1I_NS1M_17LinearCombinationISI_fSI_fLNS_15FloatRoundStyleE2EEESH_S1L_JEEENS4_5SM1004TMEM4LOAD26SM100_TMEM_LOAD_16dp256b4xES10_S1A_NS4_17SM75_U32x4_LDSM_NENS4_14SM90_TMA_STOREES1A_NS4_17SM90_U32x4_STSM_NENS4_39AutoVectorizingCopyWithAssumedAlignmentILi128EEEEEEvvEEEEvNT_6ParamsE)
	.align		4
        /*000c*/ 	.word	index@(__assertfail)
	.align		4
        /*0010*/ 	.word	0x00000000
	.align		4
        /*0014*/ 	.word	0xfffffffe
	.align		4
        /*0018*/ 	.word	0x00000000
	.align		4
        /*001c*/ 	.word	0xfffffffd
	.align		4
        /*0020*/ 	.word	0x00000000
	.align		4
        /*0024*/ 	.word	0xfffffffc


//--------------------- .nv.constant4             --------------------------
	.section	.nv.constant4,"a",@progbits
	.align	8
	.align		8
.nv.constant4:
        /*0000*/ 	.dword	__assertfail
	.align		8
        /*0008*/ 	.dword	__unnamed_1
	.align		8
        /*0010*/ 	.dword	__unnamed_2
	.align		8
        /*0018*/ 	.dword	_ZN39_INTERNAL_43137cd3_4_k_cu_de778e49_74464cuda3std3__45__cpo5beginE
	.align		8
        /*0020*/ 	.dword	_ZN39_INTERNAL_43137cd3_4_k_cu_de778e49_74464cuda3std3__45__cpo3endE
	.align		8
        /*0028*/ 	.dword	_ZN39_INTERNAL_43137cd3_4_k_cu_de778e49_74464cuda3std3__45__cpo6cbeginE
	.align		8
        /*0030*/ 	.dword	_ZN39_INTERNAL_43137cd3_4_k_cu_de778e49_74464cuda3std3__45__cpo4cendE
	.align		8
        /*0038*/ 	.dword	_ZN39_INTERNAL_43137cd3_4_k_cu_de778e49_74464cuda3std3__441_GLOBAL__N__43137cd3_4_k_cu_de778e49_74466ignoreE
	.align		8
        /*0040*/ 	.dword	_ZN39_INTERNAL_43137cd3_4_k_cu_de778e49_74464cuda3std3__419piecewise_constructE
	.align		8
        /*0048*/ 	.dword	_ZN39_INTERNAL_43137cd3_4_k_cu_de778e49_74464cuda3std3__48in_placeE
	.align		8
        /*0050*/ 	.dword	_ZN39_INTERNAL_43137cd3_4_k_cu_de778e49_74464cuda3std6ranges3__45__cpo4swapE
	.align		8
        /*0058*/ 	.dword	_ZN39_INTERNAL_43137cd3_4_k_cu_de778e49_74464cuda3std6ranges3__45__cpo9iter_moveE
	.align		8
        /*0060*/ 	.dword	_ZN39_INTERNAL_43137cd3_4_k_cu_de778e49_74464cute7productE
	.align		8
        /*0068*/ 	.dword	_ZN39_INTERNAL_43137cd3_4_k_cu_de778e49_74464cute1_E
	.align		8
        /*0070*/ 	.dword	$str$25
	.align		8
        /*0078*/ 	.dword	$str$26
	.align		8
        /*0080*/ 	.dword	$str$27
	.align		8
        /*0088*/ 	.dword	$str$28


//--------------------- .text._ZN7cutlass13device_kernelINS_4gemm6kernel13GemmUniversalIN4cute5tupleIJiiiiEEENS1_10collective13CollectiveMmaINS1_35MainloopSm100TmaUmmaWarpSpecializedILi3ELi2ELi4ENS5_IJNS4_1CILi2EEENSA_ILi1EEESC_EEEEENS5_IJNSA_ILi64EEESF_NSA_ILi32EEEEEENS_6half_tENS5_IJlSC_lEEESI_SJ_NS4_8TiledMMAINS4_8MMA_AtomIJNS4_20SM100_MMA_F16BF16_SSISI_SI_fLi64ELi64ELNS4_4UMMA5MajorE0ELSO_0ELNSN_7ScaleInE0ELSP_0EEEEEENS4_6LayoutINS5_IJSC_SC_SC_EEENS5_IJNSA_ILi0EEESU_SU_EEEEENS5_IJNS4_10UnderscoreESX_SX_EEEEENS4_13SM90_TMA_LOADENS4_14ComposedLayoutINS4_7SwizzleILi2ELi4ELi3EEENS4_18smem_ptr_flag_bitsILi16EEENSS_INS5_IJNSA_ILi8EEESG_EEENS5_IJSG_SC_EEEEEEEvNS4_8identityENS4_23SM90_TMA_LOAD_MULTICASTES1A_vS1B_EENS_8epilogue10collective18CollectiveEpilogueINS1E_23Sm100TmaWarpSpecializedILi3ELi2ELi16ELb1ELb0EEEJSH_NS5_IJNSS_ISF_SC_EENSS_ISG_SC_EEEEESI_SJ_SI_SJ_NS1E_6fusion15FusionCallbacksIS1I_NS1M_17LinearCombinationISI_fSI_fLNS_15FloatRoundStyleE2EEESH_S1L_JEEENS4_5SM1004TMEM4LOAD26SM100_TMEM_LOAD_16dp256b4xES10_S1A_NS4_17SM75_U32x4_LDSM_NENS4_14SM90_TMA_STOREES1A_NS4_17SM90_U32x4_STSM_NENS4_39AutoVectorizingCopyWithAssumedAlignmentILi128EEEEEEvvEEEEvNT_6ParamsE --------------------------
	.section	.text._ZN7cutlass13device_kernelINS_4gemm6kernel13GemmUniversalIN4cute5tupleIJiiiiEEENS1_10collective13CollectiveMmaINS1_35MainloopSm100TmaUmmaWarpSpecializedILi3ELi2ELi4ENS5_IJNS4_1CILi2EEENSA_ILi1EEESC_EEEEENS5_IJNSA_ILi64EEESF_NSA_ILi32EEEEEENS_6half_tENS5_IJlSC_lEEESI_SJ_NS4_8TiledMMAINS4_8MMA_AtomIJNS4_20SM100_MMA_F16BF16_SSISI_SI_fLi64ELi64ELNS4_4UMMA5MajorE0ELSO_0ELNSN_7ScaleInE0ELSP_0EEEEEENS4_6LayoutINS5_IJSC_SC_SC_EEENS5_IJNSA_ILi0EEESU_SU_EEEEENS5_IJNS4_10UnderscoreESX_SX_EEEEENS4_13SM90_TMA_LOADENS4_14ComposedLayoutINS4_7SwizzleILi2ELi4ELi3EEENS4_18smem_ptr_flag_bitsILi16EEENSS_INS5_IJNSA_ILi8EEESG_EEENS5_IJSG_SC_EEEEEEEvNS4_8identityENS4_23SM90_TMA_LOAD_MULTICASTES1A_vS1B_EENS_8epilogue10collective18CollectiveEpilogueINS1E_23Sm100TmaWarpSpecializedILi3ELi2ELi16ELb1ELb0EEEJSH_NS5_IJNSS_ISF_SC_EENSS_ISG_SC_EEEEESI_SJ_SI_SJ_NS1E_6fusion15FusionCallbacksIS1I_NS1M_17LinearCombinationISI_fSI_fLNS_15FloatRoundStyleE2EEESH_S1L_JEEENS4_5SM1004TMEM4LOAD26SM100_TMEM_LOAD_16dp256b4xES10_S1A_NS4_17SM75_U32x4_LDSM_NENS4_14SM90_TMA_STOREES1A_NS4_17SM90_U32x4_STSM_NENS4_39AutoVectorizingCopyWithAssumedAlignmentILi128EEEEEEvvEEEEvNT_6ParamsE,"ax",@progbits
	.align	128
.text._ZN7cutlass13device_kernelINS_4gemm6kernel13GemmUniversalIN4cute5tupleIJiiiiEEENS1_10collective13CollectiveMmaINS1_35MainloopSm100TmaUmmaWarpSpecializedILi3ELi2ELi4ENS5_IJNS4_1CILi2EEENSA_ILi1EEESC_EEEEENS5_IJNSA_ILi64EEESF_NSA_ILi32EEEEEENS_6half_tENS5_IJlSC_lEEESI_SJ_NS4_8TiledMMAINS4_8MMA_AtomIJNS4_20SM100_MMA_F16BF16_SSISI_SI_fLi64ELi64ELNS4_4UMMA5MajorE0ELSO_0ELNSN_7ScaleInE0ELSP_0EEEEEENS4_6LayoutINS5_IJSC_SC_SC_EEENS5_IJNSA_ILi0EEESU_SU_EEEEENS5_IJNS4_10UnderscoreESX_SX_EEEEENS4_13SM90_TMA_LOADENS4_14ComposedLayoutINS4_7SwizzleILi2ELi4ELi3EEENS4_18smem_ptr_flag_bitsILi16EEENSS_INS5_IJNSA_ILi8EEESG_EEENS5_IJSG_SC_EEEEEEEvNS4_8identityENS4_23SM90_TMA_LOAD_MULTICASTES1A_vS1B_EENS_8epilogue10collective18CollectiveEpilogueINS1E_23Sm100TmaWarpSpecializedILi3ELi2ELi16ELb1ELb0EEEJSH_NS5_IJNSS_ISF_SC_EENSS_ISG_SC_EEEEESI_SJ_SI_SJ_NS1E_6fusion15FusionCallbacksIS1I_NS1M_17LinearCombinationISI_fSI_fLNS_15FloatRoundStyleE2EEESH_S1L_JEEENS4_5SM1004TMEM4LOAD26SM100_TMEM_LOAD_16dp256b4xES10_S1A_NS4_17SM75_U32x4_LDSM_NENS4_14SM90_TMA_STOREES1A_NS4_17SM90_U32x4_STSM_NENS4_39AutoVectorizingCopyWithAssumedAlignmentILi128EEEEEEvvEEEEvNT_6ParamsE:
        .type           _ZN7cutlass13device_kernelINS_4gemm6kernel13GemmUniversalIN4cute5tupleIJiiiiEEENS1_10collective13CollectiveMmaINS1_35MainloopSm100TmaUmmaWarpSpecializedILi3ELi2ELi4ENS5_IJNS4_1CILi2EEENSA_ILi1EEESC_EEEEENS5_IJNSA_ILi64EEESF_NSA_ILi32EEEEEENS_6half_tENS5_IJlSC_lEEESI_SJ_NS4_8TiledMMAINS4_8MMA_AtomIJNS4_20SM100_MMA_F16BF16_SSISI_SI_fLi64ELi64ELNS4_4UMMA5MajorE0ELSO_0ELNSN_7ScaleInE0ELSP_0EEEEEENS4_6LayoutINS5_IJSC_SC_SC_EEENS5_IJNSA_ILi0EEESU_SU_EEEEENS5_IJNS4_10UnderscoreESX_SX_EEEEENS4_13SM90_TMA_LOADENS4_14ComposedLayoutINS4_7SwizzleILi2ELi4ELi3EEENS4_18smem_ptr_flag_bitsILi16EEENSS_INS5_IJNSA_ILi8EEESG_EEENS5_IJSG_SC_EEEEEEEvNS4_8identityENS4_23SM90_TMA_LOAD_MULTICASTES1A_vS1B_EENS_8epilogue10collective18CollectiveEpilogueINS1E_23Sm100TmaWarpSpecializedILi3ELi2ELi16ELb1ELb0EEEJSH_NS5_IJNSS_ISF_SC_EENSS_ISG_SC_EEEEESI_SJ_SI_SJ_NS1E_6fusion15FusionCallbacksIS1I_NS1M_17LinearCombinationISI_fSI_fLNS_15FloatRoundStyleE2EEESH_S1L_JEEENS4_5SM1004TMEM4LOAD26SM100_TMEM_LOAD_16dp256b4xES10_S1A_NS4_17SM75_U32x4_LDSM_NENS4_14SM90_TMA_STOREES1A_NS4_17SM90_U32x4_STSM_NENS4_39AutoVectorizingCopyWithAssumedAlignmentILi128EEEEEEvvEEEEvNT_6ParamsE,@function
        .size           _ZN7cutlass13device_kernelINS_4gemm6kernel13GemmUniversalIN4cute5tupleIJiiiiEEENS1_10collective13CollectiveMmaINS1_35MainloopSm100TmaUmmaWarpSpecializedILi3ELi2ELi4ENS5_IJNS4_1CILi2EEENSA_ILi1EEESC_EEEEENS5_IJNSA_ILi64EEESF_NSA_ILi32EEEEEENS_6half_tENS5_IJlSC_lEEESI_SJ_NS4_8TiledMMAINS4_8MMA_AtomIJNS4_20SM100_MMA_F16BF16_SSISI_SI_fLi64ELi64ELNS4_4UMMA5MajorE0ELSO_0ELNSN_7ScaleInE0ELSP_0EEEEEENS4_6LayoutINS5_IJSC_SC_SC_EEENS5_IJNSA_ILi0EEESU_SU_EEEEENS5_IJNS4_10UnderscoreESX_SX_EEEEENS4_13SM90_TMA_LOADENS4_14ComposedLayoutINS4_7SwizzleILi2ELi4ELi3EEENS4_18smem_ptr_flag_bitsILi16EEENSS_INS5_IJNSA_ILi8EEESG_EEENS5_IJSG_SC_EEEEEEEvNS4_8identityENS4_23SM90_TMA_LOAD_MULTICASTES1A_vS1B_EENS_8epilogue10collective18CollectiveEpilogueINS1E_23Sm100TmaWarpSpecializedILi3ELi2ELi16ELb1ELb0EEEJSH_NS5_IJNSS_ISF_SC_EENSS_ISG_SC_EEEEESI_SJ_SI_SJ_NS1E_6fusion15FusionCallbacksIS1I_NS1M_17LinearCombinationISI_fSI_fLNS_15FloatRoundStyleE2EEESH_S1L_JEEENS4_5SM1004TMEM4LOAD26SM100_TMEM_LOAD_16dp256b4xES10_S1A_NS4_17SM75_U32x4_LDSM_NENS4_14SM90_TMA_STOREES1A_NS4_17SM90_U32x4_STSM_NENS4_39AutoVectorizingCopyWithAssumedAlignmentILi128EEEEEEvvEEEEvNT_6ParamsE,(.L_x_158 - _ZN7cutlass13device_kernelINS_4gemm6kernel13GemmUniversalIN4cute5tupleIJiiiiEEENS1_10collective13CollectiveMmaINS1_35MainloopSm100TmaUmmaWarpSpecializedILi3ELi2ELi4ENS5_IJNS4_1CILi2EEENSA_ILi1EEESC_EEEEENS5_IJNSA_ILi64EEESF_NSA_ILi32EEEEEENS_6half_tENS5_IJlSC_lEEESI_SJ_NS4_8TiledMMAINS4_8MMA_AtomIJNS4_20SM100_MMA_F16BF16_SSISI_SI_fLi64ELi64ELNS4_4UMMA5MajorE0ELSO_0ELNSN_7ScaleInE0ELSP_0EEEEEENS4_6LayoutINS5_IJSC_SC_SC_EEENS5_IJNSA_ILi0EEESU_SU_EEEEENS5_IJNS4_10UnderscoreESX_SX_EEEEENS4_13SM90_TMA_LOADENS4_14ComposedLayoutINS4_7SwizzleILi2ELi4ELi3EEENS4_18smem_ptr_flag_bitsILi16EEENSS_INS5_IJNSA_ILi8EEESG_EEENS5_IJSG_SC_EEEEEEEvNS4_8identityENS4_23SM90_TMA_LOAD_MULTICASTES1A_vS1B_EENS_8epilogue10collective18CollectiveEpilogueINS1E_23Sm100TmaWarpSpecializedILi3ELi2ELi16ELb1ELb0EEEJSH_NS5_IJNSS_ISF_SC_EENSS_ISG_SC_EEEEESI_SJ_SI_SJ_NS1E_6fusion15FusionCallbacksIS1I_NS1M_17LinearCombinationISI_fSI_fLNS_15FloatRoundStyleE2EEESH_S1L_JEEENS4_5SM1004TMEM4LOAD26SM100_TMEM_LOAD_16dp256b4xES10_S1A_NS4_17SM75_U32x4_LDSM_NENS4_14SM90_TMA_STOREES1A_NS4_17SM90_U32x4_STSM_NENS4_39AutoVectorizingCopyWithAssumedAlignmentILi128EEEEEEvvEEEEvNT_6ParamsE)
        .other          _ZN7cutlass13device_kernelINS_4gemm6kernel13GemmUniversalIN4cute5tupleIJiiiiEEENS1_10collective13CollectiveMmaINS1_35MainloopSm100TmaUmmaWarpSpecializedILi3ELi2ELi4ENS5_IJNS4_1CILi2EEENSA_ILi1EEESC_EEEEENS5_IJNSA_ILi64EEESF_NSA_ILi32EEEEEENS_6half_tENS5_IJlSC_lEEESI_SJ_NS4_8TiledMMAINS4_8MMA_AtomIJNS4_20SM100_MMA_F16BF16_SSISI_SI_fLi64ELi64ELNS4_4UMMA5MajorE0ELSO_0ELNSN_7ScaleInE0ELSP_0EEEEEENS4_6LayoutINS5_IJSC_SC_SC_EEENS5_IJNSA_ILi0EEESU_SU_EEEEENS5_IJNS4_10UnderscoreESX_SX_EEEEENS4_13SM90_TMA_LOADENS4_14ComposedLayoutINS4_7SwizzleILi2ELi4ELi3EEENS4_18smem_ptr_flag_bitsILi16EEENSS_INS5_IJNSA_ILi8EEESG_EEENS5_IJSG_SC_EEEEEEEvNS4_8identityENS4_23SM90_TMA_LOAD_MULTICASTES1A_vS1B_EENS_8epilogue10collective18CollectiveEpilogueINS1E_23Sm100TmaWarpSpecializedILi3ELi2ELi16ELb1ELb0EEEJSH_NS5_IJNSS_ISF_SC_EENSS_ISG_SC_EEEEESI_SJ_SI_SJ_NS1E_6fusion15FusionCallbacksIS1I_NS1M_17LinearCombinationISI_fSI_fLNS_15FloatRoundStyleE2EEESH_S1L_JEEENS4_5SM1004TMEM4LOAD26SM100_TMEM_LOAD_16dp256b4xES10_S1A_NS4_17SM75_U32x4_LDSM_NENS4_14SM90_TMA_STOREES1A_NS4_17SM90_U32x4_STSM_NENS4_39AutoVectorizingCopyWithAssumedAlignmentILi128EEEEEEvvEEEEvNT_6ParamsE,@"STO_CUDA_ENTRY STV_DEFAULT"
_ZN7cutlass13device_kernelINS_4gemm6kernel13GemmUniversalIN4cute5tupleIJiiiiEEENS1_10collective13CollectiveMmaINS1_35MainloopSm100TmaUmmaWarpSpecializedILi3ELi2ELi4ENS5_IJNS4_1CILi2EEENSA_ILi1EEESC_EEEEENS5_IJNSA_ILi64EEESF_NSA_ILi32EEEEEENS_6half_tENS5_IJlSC_lEEESI_SJ_NS4_8TiledMMAINS4_8MMA_AtomIJNS4_20SM100_MMA_F16BF16_SSISI_SI_fLi64ELi64ELNS4_4UMMA5MajorE0ELSO_0ELNSN_7ScaleInE0ELSP_0EEEEEENS4_6LayoutINS5_IJSC_SC_SC_EEENS5_IJNSA_ILi0EEESU_SU_EEEEENS5_IJNS4_10UnderscoreESX_SX_EEEEENS4_13SM90_TMA_LOADENS4_14ComposedLayoutINS4_7SwizzleILi2ELi4ELi3EEENS4_18smem_ptr_flag_bitsILi16EEENSS_INS5_IJNSA_ILi8EEESG_EEENS5_IJSG_SC_EEEEEEEvNS4_8identityENS4_23SM90_TMA_LOAD_MULTICASTES1A_vS1B_EENS_8epilogue10collective18CollectiveEpilogueINS1E_23Sm100TmaWarpSpecializedILi3ELi2ELi16ELb1ELb0EEEJSH_NS5_IJNSS_ISF_SC_EENSS_ISG_SC_EEEEESI_SJ_SI_SJ_NS1E_6fusion15FusionCallbacksIS1I_NS1M_17LinearCombinationISI_fSI_fLNS_15FloatRoundStyleE2EEESH_S1L_JEEENS4_5SM1004TMEM4LOAD26SM100_TMEM_LOAD_16dp256b4xES10_S1A_NS4_17SM75_U32x4_LDSM_NENS4_14SM90_TMA_STOREES1A_NS4_17SM90_U32x4_STSM_NENS4_39AutoVectorizingCopyWithAssumedAlignmentILi128EEEEEEvvEEEEvNT_6ParamsE:
[----:B------:R-:W1:Y:S01]  /*0000*/  LDC R1, c[0x0][0x37c] ;  /* 0x0000df00ff017b82 */ /* 0x000e620000000800 */
[----:B------:R-:W2:Y:S01]  /*0010*/  S2R R55, SR_TID.X ;  /* 0x0000000000377919 */ /* 0x000ea20000002100 */
[----:B------:R-:W3:Y:S01]  /*0020*/  LDCU.64 UR8, c[0x0][0x890] ;  /* 0x00011200ff0877ac */ /* 0x000ee20008000a00 */
[----:B------:R-:W-:Y:S02]  /*0030*/  PRMT R45, RZ, 0x7610, R45 ;  /* 0x00007610ff2d7816 */ /* 0x000fe4000000002d */
[----:B------:R-:W-:Y:S01]  /*0040*/  ELECT P3, URZ, PT ;  /* 0x0000000000ff782f */ /* 0x000fe20003860000 */
[----:B---3--:R-:W-:-:S04]  /*0050*/  UISETP.NE.U32.AND UP0, UPT, UR8, URZ, UPT ;  /* 0x000000ff0800728c */ /* 0x008fc8000bf05070 */
[----:B------:R-:W-:Y:S01]  /*0060*/  UISETP.NE.AND.EX UP0, UPT, UR9, URZ, UPT, UP0 ;  /* 0x000000ff0900728c */ /* 0x000fe2000bf05300 */
[----:B--2---:R-:W-:-:S05]  /*0070*/  SHF.R.U32.HI R46, RZ, 0x5, R55 ;  /* 0x00000005ff2e7819 */ /* 0x004fca0000011637 */
[----:B------:R-:W2:Y:S02]  /*0080*/  SHFL.IDX PT, R0, R46, RZ, 0x1f ;  /* 0x00001fff2e007589 */ /* 0x000ea400000e0000 */
[----:B--2---:R-:W-:Y:S01]  /*0090*/  R2UR UR18, R0 ;  /* 0x00000000001272ca */ /* 0x004fe200000e0000 */
[----:B-1----:R-:W-:-:S14]  /*00a0*/  BRA.U UP0, `(.L_x_0) ;  /* 0x0000000100307547 */ /* 0x002fdc000b800000 */
[----:B------:R-:W1:Y:S02]  /*00b0*/  LDCU.64 UR4, c[0x0][0x888] ;  /* 0x00011100ff0477ac */ /* 0x000e640008000a00 */
[----:B-1----:R-:W-:-:S04]  /*00c0*/  UISETP.NE.U32.AND UP0, UPT, UR4, URZ, UPT ;  /* 0x000000ff0400728c */ /* 0x002fc8000bf05070 */
[----:B------:R-:W-:-:S09]  /*00d0*/  UISETP.NE.AND.EX UP0, UPT, UR5, URZ, UPT, UP0 ;  /* 0x000000ff0500728c */ /* 0x000fd2000bf05300 */
[----:B------:R-:W-:Y:S05]  /*00e0*/  BRA.U !UP0, `(.L_x_1) ;  /* 0x0000000108147547 */ /* 0x000fea000b800000 */
[----:B------:R-:W1:Y:S01]  /*00f0*/  LDC.64 R26, c[0x0][0x888] ;  /* 0x00022200ff1a7b82 */ /* 0x000e620000000a00 */
[----:B------:R-:W1:Y:S02]  /*0100*/  LDCU.64 UR4, c[0x0][0x358] ;  /* 0x00006b00ff0477ac */ /* 0x000e640008000a00 */
[----:B-1----:R1:W5:Y:S01]  /*0110*/  LDG.E R26, desc[UR4][R26.64] ;  /* 0x000000041a1a7981 */ /* 0x002362000c1e1900 */
[----:B------:R-:W-:Y:S01]  /*0120*/  HFMA2 R45, -RZ, RZ, 0, 5.9604644775390625e-08 ;  /* 0x00000001ff2d7431 */ /* 0x000fe200000001ff */
[----:B------:R-:W-:Y:S05]  /*0130*/  BRA `(.L_x_0) ;  /* 0x00000000000c7947 */ /* 0x000fea0003800000 */
.L_x_1:
[----:B------:R-:W1:Y:S01]  /*0140*/  LDCU UR4, c[0x0][0x880] ;  /* 0x00011000ff0477ac */ /* 0x000e620008000800 */
[----:B------:R-:W-:Y:S01]  /*0150*/  HFMA2 R45, -RZ, RZ, 0, 5.9604644775390625e-08 ;  /* 0x00000001ff2d7431 */ /* 0x000fe200000001ff */
[----:B-1----:R-:W-:-:S07]  /*0160*/  MOV R26, UR4 ;  /* 0x00000004001a7c02 */ /* 0x002fce0008000f00 */
.L_x_0:
[----:B------:R-:W2:Y:S02]  /*0170*/  LDCU.64 UR4, c[0x0][0x8b0] ;  /* 0x00011600ff0477ac */ /* 0x000ea40008000a00 */
[----:B--2---:R-:W-:-:S04]  /*0180*/  UISETP.NE.U32.AND UP0, UPT, UR4, URZ, UPT ;  /* 0x000000ff0400728c */ /* 0x004fc8000bf05070 */
[----:B------:R-:W-:-:S09]  /*0190*/  UISETP.NE.AND.EX UP0, UPT, UR5, URZ, UPT, UP0 ;  /* 0x000000ff0500728c */ /* 0x000fd2000bf05300 */
[----:B------:R-:W-:Y:S05]  /*01a0*/  BRA.U UP0, `(.L_x_2) ;  /* 0x0000000100287547 */ /* 0x000fea000b800000 */
[----:B------:R-:W2:Y:S02]  /*01b0*/  LDCU.64 UR4, c[0x0][0x8a8] ;  /* 0x00011500ff0477ac */ /* 0x000ea40008000a00 */
[----:B--2---:R-:W-:-:S04]  /*01c0*/  UISETP.NE.U32.AND UP0, UPT, UR4, URZ, UPT ;  /* 0x000000ff0400728c */ /* 0x004fc8000bf05070 */
[----:B------:R-:W-:-:S09]  /*01d0*/  UISETP.NE.AND.EX UP0, UPT, UR5, URZ, UPT, UP0 ;  /* 0x000000ff0500728c */ /* 0x000fd2000bf05300 */
[----:B------:R-:W-:Y:S05]  /*01e0*/  BRA.U !UP0, `(.L_x_3) ;  /* 0x0000000108107547 */ /* 0x000fea000b800000 */
[----:B------:R-:W2:Y:S01]  /*01f0*/  LDC.64 R24, c[0x0][0x8a8] ;  /* 0x00022a00ff187b82 */ /* 0x000ea20000000a00 */
[----:B------:R-:W2:Y:S02]  /*0200*/  LDCU.64 UR4, c[0x0][0x358] ;  /* 0x00006b00ff0477ac */ /* 0x000ea40008000a00 */
[----:B--2---:R2:W5:Y:S01]  /*0210*/  LDG.E R24, desc[UR4][R24.64] ;  /* 0x0000000418187981 */ /* 0x004562000c1e1900 */
[----:B------:R-:W-:Y:S05]  /*0220*/  BRA `(.L_x_2) ;  /* 0x0000000000087947 */ /* 0x000fea0003800000 */
.L_x_3:
[----:B------:R-:W2:Y:S02]  /*0230*/  LDCU UR4, c[0x0][0x8a0] ;  /* 0x00011400ff0477ac */ /* 0x000ea40008000800 */
[----:B--2---:R-:W-:Y:S02]  /*0240*/  MOV R24, UR4 ;  /* 0x0000000400187c02 */ /* 0x004fe40008000f00 */
.L_x_2:
[----:B------:R-:W-:Y:S01]  /*0250*/  IMAD.U32 R0, RZ, RZ, UR18 ;  /* 0x00000012ff007e24 */ /* 0x000fe2000f8e00ff */
[----:B------:R-:W-:Y:S04]  /*0260*/  BSSY.RECONVERGENT B0, `(.L_x_4) ;  /* 0x000000c000007945 */ /* 0x000fe80003800200 */
[C---:B------:R-:W-:Y:S02]  /*0270*/  ISETP.NE.OR P1, PT, R0.reuse, 0x1, !P3 ;  /* 0x000000010000780c */ /* 0x040fe40005f25670 */
[----:B------:R-:W-:-:S11]  /*0280*/  ISETP.NE.OR P0, PT, R0, 0x3, !P3 ;  /* 0x000000030000780c */ /* 0x000fd60005f05670 */
[----:B------:R-:W-:Y:S05]  /*0290*/  @P1 BRA `(.L_x_5) ;  /* 0x0000000000201947 */ /* 0x000fea0003800000 */
[----:B------:R-:W3:Y:S02]  /*02a0*/  LDCU.64 UR4, c[0x0][0x348] ;  /* 0x00006900ff0477ac */ /* 0x000ee40008000a00 */
[----:B---3--:R-:W-:Y:S02]  /*02b0*/  UIADD3 UR6, UP1, UPT, UR4, 0x80, URZ ;  /* 0x0000008004067890 */ /* 0x008fe4000ff3e0ff */
[----:B------:R-:W-:Y:S02]  /*02c0*/  UIADD3 UR4, UP0, UPT, UR4, 0x180, URZ ;  /* 0x0000018004047890 */ /* 0x000fe4000ff1e0ff */
[----:B------:R-:W-:Y:S02]  /*02d0*/  UIADD3.X UR7, UPT, UPT, URZ, UR5, URZ, UP1, !UPT ;  /* 0x00000005ff077290 */ /* 0x000fe40008ffe4ff */
[----:B------:R-:W-:-:S07]  /*02e0*/  UIADD3.X UR5, UPT, UPT, URZ, UR5, URZ, UP0, !UPT ;  /* 0x00000005ff057290 */ /* 0x000fce00087fe4ff */
[----:B------:R3:W-:Y:S02]  /*02f0*/  UTMACCTL.PF [UR6] ;  /* 0x00000000060079b9 */ /* 0x0007e40008040000 */
[----:B------:R3:W-:Y:S02]  /*0300*/  UTMACCTL.PF [UR4] ;  /* 0x00000000040079b9 */ /* 0x0007e40008040000 */
[----:B---3--:R-:W-:Y:S01]  /*0310*/  NOP ;  /* 0x0000000000007918 */ /* 0x008fe20000000000 */
.L_x_5:
[----:B------:R-:W-:Y:S05]  /*0320*/  BSYNC.RECONVERGENT B0 ;  /* 0x0000000000007941 */ /* 0x000fea0003800200 */
.L_x_4:
[----:B------:R-:W-:Y:S04]  /*0330*/  BSSY.RECONVERGENT B0, `(.L_x_6) ;  /* 0x000000a000007945 */ /* 0x000fe80003800200 */
        /* <DEDUP_REMOVED lines=9> */
.L_x_7:
[----:B------:R-:W-:Y:S05]  /*03d0*/  BSYNC.RECONVERGENT B0 ;  /* 0x0000000000007941 */ /* 0x000fea0003800200 */
.L_x_6:
[----:B------:R-:W3:Y:S01]  /*03e0*/  LDCU.64 UR4, c[0x0][0x888] ;  /* 0x00011100ff0477ac */ /* 0x000ee20008000a00 */
[----:B------:R-:W-:Y:S02]  /*03f0*/  UISETP.EQ.U32.AND UP2, UPT, UR8, URZ, UPT ;  /* 0x000000ff0800728c */ /* 0x000fe4000bf42070 */
[----:B------:R-:W-:Y:S02]  /*0400*/  UPLOP3.LUT UP3, UPT, UPT, UPT, UPT, 0x80, 0x8 ;  /* 0x000000000008789c */ /* 0x000fe40003f6f070 */
[----:B---3--:R-:W-:-:S04]  /*0410*/  UISETP.NE.U32.AND UP0, UPT, UR4, URZ, UPT ;  /* 0x000000ff0400728c */ /* 0x008fc8000bf05070 */
[----:B------:R-:W-:-:S04]  /*0420*/  UISETP.NE.AND.EX UP1, UPT, UR5, URZ, UPT, UP0 ;  /* 0x000000ff0500728c */ /* 0x000fc8000bf25300 */
[----:B------:R-:W-:-:S04]  /*0430*/  UISETP.EQ.OR.EX UP4, UPT, UR9, URZ, !UP1, UP2 ;  /* 0x000000ff0900728c */ /* 0x000fc8000cf82720 */
[----:B------:R-:W-:-:S06]  /*0440*/  UP2UR UR4, UPR, URZ, 0x10 ;  /* 0x00000010ff047883 */ /* 0x000fcc0008000000 */
[----:B------:R-:W-:Y:S01]  /*0450*/  MOV R49, UR4 ;  /* 0x0000000400317c02 */ /* 0x000fe20008000f00 */
[----:B------:R-:W-:Y:S06]  /*0460*/  BRA.U !UP4, `(.L_x_8) ;  /* 0x000000010c207547 */ /* 0x000fec000b800000 */
[----:B------:R-:W-:Y:S01]  /*0470*/  UISETP.NE.U32.AND UP2, UPT, UR8, URZ, UPT ;  /* 0x000000ff0800728c */ /* 0x000fe2000bf45070 */
[----:B-----5:R-:W-:Y:S01]  /*0480*/  FSETP.NEU.AND P0, PT, R26, RZ, PT ;  /* 0x000000ff1a00720b */ /* 0x020fe20003f0d000 */
[----:B------:R-:W-:Y:S02]  /*0490*/  USEL UR4, URZ, 0xffffffff, UP1 ;  /* 0xffffffffff047887 */ /* 0x000fe40008800000 */
[----:B------:R-:W-:-:S10]  /*04a0*/  UISETP.NE.AND.EX UP2, UPT, UR9, URZ, UPT, UP2 ;  /* 0x000000ff0900728c */ /* 0x000fd4000bf45320 */
[----:B------:R-:W-:Y:S01]  /*04b0*/  VOTEU.ANY UP0, P0 ;  /* 0x0000000000ff7886 */ /* 0x000fe20000000100 */
[----:B------:R-:W-:-:S04]  /*04c0*/  @!UP2 USEL UR4, URZ, 0xffffffff, UP0 ;  /* 0xffffffffff04a887 */ /* 0x000fc80008000000 */
[----:B------:R-:W-:-:S04]  /*04d0*/  ULOP3.LUT UR4, UR4, 0x1, URZ, 0xc0, !UPT ;  /* 0x0000000104047892 */ /* 0x000fc8000f8ec0ff */
[----:B------:R-:W-:-:S11]  /*04e0*/  UISETP.NE.U32.AND UP3, UPT, UR4, 0x1, UPT ;  /* 0x000000010400788c */ /* 0x000fd6000bf65070 */
.L_x_8:
[----:B------:R-:W3:Y:S01]  /*04f0*/  SHFL.IDX PT, R2, R46, RZ, 0x1f ;  /* 0x00001fff2e027589 */ /* 0x000ee200000e0000 */
[----:B------:R-:W-:Y:S01]  /*0500*/  UISETP.NE.AND UP5, UPT, UR18, 0x2, UPT ;  /* 0x000000021200788c */ /* 0x000fe2000bfa5270 */
[----:B---3--:R-:W-:-:S13]  /*0510*/  ISETP.NE.AND P0, PT, R2, RZ, PT ;  /* 0x000000ff0200720c */ /* 0x008fda0003f05270 */
[----:B------:R-:W-:Y:S05]  /*0520*/  @P0 BRA `(.L_x_9) ;  /* 0x0000000000500947 */ /* 0x000fea0003800000 */
[----:B------:R-:W3:Y:S01]  /*0530*/  S2UR UR4, SR_CgaCtaId ;  /* 0x00000000000479c3 */ /* 0x000ee20000008800 */
[----:B------:R-:W-:Y:S01]  /*0540*/  UMOV UR5, 0x400 ;  /* 0x0000040000057882 */ /* 0x000fe20000000000 */
[----:B------:R-:W-:Y:S01]  /*0550*/  UMOV UR8, 0x1 ;  /* 0x0000000100087882 */ /* 0x000fe20000000000 */
[----:B------:R-:W-:Y:S01]  /*0560*/  UMOV UR6, 0x2 ;  /* 0x0000000200067882 */ /* 0x000fe20000000000 */
[----:B------:R-:W-:-:S04]  /*0570*/  UIADD3 UR8, UPT, UPT, -UR8, 0x100000, URZ ;  /* 0x0010000008087890 */ /* 0x000fc8000fffe1ff */
[----:B------:R-:W-:Y:S02]  /*0580*/  USHF.L.U32 UR9, UR8, 0xb, URZ ;  /* 0x0000000b08097899 */ /* 0x000fe400080006ff */
[----:B------:R-:W-:Y:S02]  /*0590*/  USHF.L.U32 UR8, UR8, 0x1, URZ ;  /* 0x0000000108087899 */ /* 0x000fe400080006ff */
[----:B------:R-:W-:-:S04]  /*05a0*/  UIADD3 UR6, UPT, UPT, -UR6, 0x100000, URZ ;  /* 0x0010000006067890 */ /* 0x000fc8000fffe1ff */
[----:B------:R-:W-:Y:S02]  /*05b0*/  USHF.L.U32 UR7, UR6, 0xb, URZ ;  /* 0x0000000b06077899 */ /* 0x000fe400080006ff */
[----:B------:R-:W-:Y:S01]  /*05c0*/  USHF.L.U32 UR6, UR6, 0x1, URZ ;  /* 0x0000000106067899 */ /* 0x000fe200080006ff */
[----:B------:R-:W-:Y:S01]  /*05d0*/  ELECT P0, URZ, PT ;  /* 0x0000000000ff782f */ /* 0x000fe20003800000 */
[----:B---3--:R-:W-:Y:S01]  /*05e0*/  ULEA UR4, UR4, UR5, 0x18 ;  /* 0x0000000504047291 */ /* 0x008fe2000f8ec0ff */
[----:B------:R-:W3:Y:S11]  /*05f0*/  FENCE.VIEW.ASYNC.S ;  /* 0x00000000000073c6 */ /* 0x000ef60000000000 */
[----:B---3--:R3:W4:Y:S01]  /*0600*/  SYNCS.EXCH.64 URZ, [UR4], UR8 ;  /* 0x0000000804ff75b2 */ /* 0x0087220008000100 */
[----:B------:R3:W1:Y:S01]  /*0610*/  SYNCS.EXCH.64 URZ, [UR4+0x18], UR6 ;  /* 0x0000180604ff75b2 */ /* 0x0006620008000100 */
[----:B------:R3:W1:Y:S01]  /*0620*/  SYNCS.EXCH.64 URZ, [UR4+0x8], UR8 ;  /* 0x0000080804ff75b2 */ /* 0x0006620008000100 */
[----:B------:R3:W1:Y:S01]  /*0630*/  SYNCS.EXCH.64 URZ, [UR4+0x20], UR6 ;  /* 0x0000200604ff75b2 */ /* 0x0006620008000100 */
[----:B------:R3:W1:Y:S01]  /*0640*/  SYNCS.EXCH.64 URZ, [UR4+0x10], UR8 ;  /* 0x0000100804ff75b2 */ /* 0x0006620008000100 */
[----:B------:R3:W1:Y:S01]  /*0650*/  SYNCS.EXCH.64 URZ, [UR4+0x28], UR6 ;  /* 0x0000280604ff75b2 */ /* 0x0006620008000100 */
[----:B------:R-:W-:Y:S01]  /*0660*/  NOP ;  /* 0x0000000000007918 */ /* 0x000fe20000000000 */
.L_x_9:
[----:B------:R-:W2:Y:S01]  /*0670*/  SHFL.IDX PT, R2, R46, RZ, 0x1f ;  /* 0x00001fff2e027589 */ /* 0x000ea200000e0000 */
[----:B------:R-:W-:Y:S01]  /*0680*/  NOP ;  /* 0x0000000000007918 */ /* 0x000fe20000000000 */
[----:B--2---:R-:W-:-:S13]  /*0690*/  ISETP.NE.AND P0, PT, R2, 0x1, PT ;  /* 0x000000010200780c */ /* 0x004fda0003f05270 */
[----:B------:R-:W-:Y:S05]  /*06a0*/  @P0 BRA `(.L_x_10) ;  /* 0x0000000000500947 */ /* 0x000fea0003800000 */
[----:B---3--:R-:W2:Y:S01]  /*06b0*/  S2UR UR4, SR_CgaCtaId ;  /* 0x00000000000479c3 */ /* 0x008ea20000008800 */
        /* <DEDUP_REMOVED lines=10> */
[----:B--2---:R-:W-:Y:S01]  /*0760*/  ULEA UR4, UR4, UR5, 0x18 ;  /* 0x0000000504047291 */ /* 0x004fe2000f8ec0ff */
[----:B------:R-:W2:Y:S11]  /*0770*/  FENCE.VIEW.ASYNC.S ;  /* 0x00000000000073c6 */ /* 0x000eb60000000000 */
[----:B--2---:R2:W3:Y:S01]  /*0780*/  SYNCS.EXCH.64 URZ, [UR4+0x30], UR8 ;  /* 0x0000300804ff75b2 */ /* 0x0044e20008000100 */
[----:B------:R2:W1:Y:S01]  /*0790*/  SYNCS.EXCH.64 URZ, [UR4+0x48], UR6 ;  /* 0x0000480604ff75b2 */ /* 0x0004620008000100 */
[----:B------:R2:W1:Y:S01]  /*07a0*/  SYNCS.EXCH.64 URZ, [UR4+0x38], UR8 ;  /* 0x0000380804ff75b2 */ /* 0x0004620008000100 */
[----:B------:R2:W1:Y:S01]  /*07b0*/  SYNCS.EXCH.64 URZ, [UR4+0x50], UR6 ;  /* 0x0000500604ff75b2 */ /* 0x0004620008000100 */
[----:B------:R2:W1:Y:S01]  /*07c0*/  SYNCS.EXCH.64 URZ, [UR4+0x40], UR8 ;  /* 0x0000400804ff75b2 */ /* 0x0004620008000100 */
[----:B------:R2:W1:Y:S01]  /*07d0*/  SYNCS.EXCH.64 URZ, [UR4+0x58], UR6 ;  /* 0x0000580604ff75b2 */ /* 0x0004620008000100 */
[----:B------:R-:W-:Y:S01]  /*07e0*/  NOP ;  /* 0x0000000000007918 */ /* 0x000fe20000000000 */
.L_x_10:
[----:B------:R-:W4:Y:S01]  /*07f0*/  SHFL.IDX PT, R2, R46, RZ, 0x1f ;  /* 0x00001fff2e027589 */ /* 0x000f2200000e0000 */
[----:B------:R-:W-:Y:S01]  /*0800*/  NOP ;  /* 0x0000000000007918 */ /* 0x000fe20000000000 */
[----:B----4-:R-:W-:-:S13]  /*0810*/  ISETP.NE.AND P0, PT, R2, 0x3, PT ;  /* 0x000000030200780c */ /* 0x010fda0003f05270 */
[----:B------:R-:W-:Y:S05]  /*0820*/  @P0 BRA `(.L_x_11) ;  /* 0x0000000000300947 */ /* 0x000fea0003800000 */
[----:B--23--:R-:W2:Y:S01]  /*0830*/  S2UR UR4, SR_CgaCtaId ;  /* 0x00000000000479c3 */ /* 0x00cea20000008800 */
[----:B------:R-:W-:Y:S01]  /*0840*/  UMOV UR6, 0x400 ;  /* 0x0000040000067882 */ /* 0x000fe20000000000 */
[----:B------:R-:W-:Y:S01]  /*0850*/  UMOV UR5, 0x20 ;  /* 0x0000002000057882 */ /* 0x000fe20000000000 */
[----:B------:R-:W-:Y:S01]  /*0860*/  ELECT P0, URZ, PT ;  /* 0x0000000000ff782f */ /* 0x000fe20003800000 */
[----:B--2---:R-:W-:Y:S02]  /*0870*/  ULEA UR6, UR4, UR6, 0x18 ;  /* 0x0000000604067291 */ /* 0x004fe4000f8ec0ff */
[----:B------:R-:W-:-:S04]  /*0880*/  UIADD3 UR4, UPT, UPT, -UR5, 0x100000, URZ ;  /* 0x0010000005047890 */ /* 0x000fc8000fffe1ff */
[----:B------:R-:W-:Y:S02]  /*0890*/  USHF.L.U32 UR5, UR4, 0xb, URZ ;  /* 0x0000000b04057899 */ /* 0x000fe400080006ff */
[----:B------:R-:W-:Y:S01]  /*08a0*/  USHF.L.U32 UR4, UR4, 0x1, URZ ;  /* 0x0000000104047899 */ /* 0x000fe200080006ff */
[----:B------:R-:W2:Y:S11]  /*08b0*/  FENCE.VIEW.ASYNC.S ;  /* 0x00000000000073c6 */ /* 0x000eb60000000000 */
[----:B--2---:R4:W2:Y:S01]  /*08c0*/  SYNCS.EXCH.64 URZ, [UR6+0x60], UR4 ;  /* 0x0000600406ff75b2 */ /* 0x0048a20008000100 */
[----:B------:R4:W3:Y:S02]  /*08d0*/  SYNCS.EXCH.64 URZ, [UR6+0x68], UR4 ;  /* 0x0000680406ff75b2 */ /* 0x0008e40008000100 */
[----:B----4-:R-:W-:Y:S01]  /*08e0*/  NOP ;  /* 0x0000000000007918 */ /* 0x010fe20000000000 */
.L_x_11:
[----:B------:R-:W4:Y:S01]  /*08f0*/  SHFL.IDX PT, R2, R46, RZ, 0x1f ;  /* 0x00001fff2e027589 */ /* 0x000f2200000e0000 */
[----:B------:R-:W-:Y:S01]  /*0900*/  NOP ;  /* 0x0000000000007918 */ /* 0x000fe20000000000 */
[----:B----4-:R-:W-:-:S13]  /*0910*/  ISETP.NE.AND P0, PT, R2, 0x4, PT ;  /* 0x000000040200780c */ /* 0x010fda0003f05270 */
[----:B------:R-:W-:Y:S05]  /*0920*/  @P0 BRA `(.L_x_12) ;  /* 0x00000000004c0947 */ /* 0x000fea0003800000 */
[----:B--23--:R-:W2:Y:S01]  /*0930*/  S2UR UR6, SR_CgaCtaId ;  /* 0x00000000000679c3 */ /* 0x00cea20000008800 */
[----:B------:R-:W-:Y:S01]  /*0940*/  UMOV UR4, 0x1e0 ;  /* 0x000001e000047882 */ /* 0x000fe20000000000 */
[----:B------:R-:W-:Y:S01]  /*0950*/  UMOV UR5, 0x400 ;  /* 0x0000040000057882 */ /* 0x000fe20000000000 */
[----:B------:R-:W-:Y:S01]  /*0960*/  USEL UR4, UR4, 0x1a0, UP3 ;  /* 0x000001a004047887 */ /* 0x000fe20009800000 */
[----:B------:R-:W-:Y:S01]  /*0970*/  UMOV UR8, 0x1 ;  /* 0x0000000100087882 */ /* 0x000fe20000000000 */
[----:B------:R-:W-:Y:S01]  /*0980*/  ELECT P0, URZ, PT ;  /* 0x0000000000ff782f */ /* 0x000fe20003800000 */
[----:B------:R-:W-:-:S04]  /*0990*/  UIADD3 UR8, UPT, UPT, -UR8, 0x100000, URZ ;  /* 0x0010000008087890 */ /* 0x000fc8000fffe1ff */
[----:B------:R-:W-:Y:S02]  /*09a0*/  USHF.L.U32 UR9, UR8, 0xb, URZ ;  /* 0x0000000b08097899 */ /* 0x000fe400080006ff */
[----:B------:R-:W-:Y:S02]  /*09b0*/  USHF.L.U32 UR8, UR8, 0x1, URZ ;  /* 0x0000000108087899 */ /* 0x000fe400080006ff */
[----:B--2---:R-:W-:Y:S02]  /*09c0*/  ULEA UR6, UR6, UR5, 0x18 ;  /* 0x0000000506067291 */ /* 0x004fe4000f8ec0ff */
[----:B------:R-:W-:-:S04]  /*09d0*/  UIADD3 UR4, UPT, UPT, -UR4, 0x100000, URZ ;  /* 0x0010000004047890 */ /* 0x000fc8000fffe1ff */
[----:B------:R-:W-:Y:S02]  /*09e0*/  USHF.L.U32 UR5, UR4, 0xb, URZ ;  /* 0x0000000b04057899 */ /* 0x000fe400080006ff */
[----:B------:R-:W-:Y:S01]  /*09f0*/  USHF.L.U32 UR4, UR4, 0x1, URZ ;  /* 0x0000000104047899 */ /* 0x000fe200080006ff */
[----:B------:R-:W2:Y:S03]  /*0a00*/  FENCE.VIEW.ASYNC.S ;  /* 0x00000000000073c6 */ /* 0x000ea60000000000 */
[----:B--2---:R4:W2:Y:S08]  /*0a10*/  SYNCS.EXCH.64 URZ, [UR6+0x70], UR8 ;  /* 0x0000700806ff75b2 */ /* 0x0048b00008000100 */
[----:B------:R4:W3:Y:S01]  /*0a20*/  SYNCS.EXCH.64 URZ, [UR6+0x80], UR4 ;  /* 0x0000800406ff75b2 */ /* 0x0008e20008000100 */
[----:B------:R4:W1:Y:S01]  /*0a30*/  SYNCS.EXCH.64 URZ, [UR6+0x78], UR8 ;  /* 0x0000780806ff75b2 */ /* 0x0008620008000100 */
[----:B------:R4:W1:Y:S02]  /*0a40*/  SYNCS.EXCH.64 URZ, [UR6+0x88], UR4 ;  /* 0x0000880406ff75b2 */ /* 0x0008640008000100 */
[----:B----4-:R-:W-:Y:S01]  /*0a50*/  NOP ;  /* 0x0000000000007918 */ /* 0x010fe20000000000 */
.L_x_12:
[----:B------:R-:W4:Y:S01]  /*0a60*/  SHFL.IDX PT, R2, R46, RZ, 0x1f ;  /* 0x00001fff2e027589 */ /* 0x000f2200000e0000 */
[----:B------:R-:W-:Y:S01]  /*0a70*/  NOP ;  /* 0x0000000000007918 */ /* 0x000fe20000000000 */
[----:B----4-:R-:W-:-:S13]  /*0a80*/  ISETP.NE.AND P0, PT, R2, 0x5, PT ;  /* 0x000000050200780c */ /* 0x010fda0003f05270 */
[----:B------:R-:W-:Y:S05]  /*0a90*/  @P0 BRA `(.L_x_13) ;  /* 0x0000000000580947 */ /* 0x000fea0003800000 */
[----:B--23--:R-:W2:Y:S01]  /*0aa0*/  S2UR UR4, SR_CgaCtaId ;  /* 0x00000000000479c3 */ /* 0x00cea20000008800 */
        /* <DEDUP_REMOVED lines=12> */
[----:B--2---:R4:W2:Y:S01]  /*0b70*/  SYNCS.EXCH.64 URZ, [UR4+0x90], UR8 ;  /* 0x0000900804ff75b2 */ /* 0x0048a20008000100 */
[----:B------:R4:W3:Y:S01]  /*0b80*/  SYNCS.EXCH.64 URZ, [UR4+0xb0], UR6 ;  /* 0x0000b00604ff75b2 */ /* 0x0008e20008000100 */
[----:B------:R4:W1:Y:S01]  /*0b90*/  SYNCS.EXCH.64 URZ, [UR4+0x98], UR8 ;  /* 0x0000980804ff75b2 */ /* 0x0008620008000100 */
[----:B------:R4:W1:Y:S01]  /*0ba0*/  SYNCS.EXCH.64 URZ, [UR4+0xb8], UR6 ;  /* 0x0000b80604ff75b2 */ /* 0x0008620008000100 */
[----:B------:R4:W1:Y:S01]  /*0bb0*/  SYNCS.EXCH.64 URZ, [UR4+0xa0], UR8 ;  /* 0x0000a00804ff75b2 */ /* 0x0008620008000100 */
[----:B------:R4:W1:Y:S01]  /*0bc0*/  SYNCS.EXCH.64 URZ, [UR4+0xc0], UR6 ;  /* 0x0000c00604ff75b2 */ /* 0x0008620008000100 */
[----:B------:R4:W1:Y:S01]  /*0bd0*/  SYNCS.EXCH.64 URZ, [UR4+0xa8], UR8 ;  /* 0x0000a80804ff75b2 */ /* 0x0008620008000100 */
[----:B------:R4:W1:Y:S02]  /*0be0*/  SYNCS.EXCH.64 URZ, [UR4+0xc8], UR6 ;  /* 0x0000c80604ff75b2 */ /* 0x0008640008000100 */
[----:B----4-:R-:W-:Y:S01]  /*0bf0*/  NOP ;  /* 0x0000000000007918 */ /* 0x010fe20000000000 */
.L_x_13:
[----:B------:R-:W4:Y:S01]  /*0c00*/  SHFL.IDX PT, R2, R46, RZ, 0x1f ;  /* 0x00001fff2e027589 */ /* 0x000f2200000e0000 */
[----:B------:R-:W1:Y:S01]  /*0c10*/  S2UR UR54, SR_CgaCtaId ;  /* 0x00000000003679c3 */ /* 0x000e620000008800 */
[----:B------:R-:W-:Y:S01]  /*0c20*/  NOP ;  /* 0x0000000000007918 */ /* 0x000fe20000000000 */
[----:B----4-:R-:W-:-:S13]  /*0c30*/  ISETP.NE.AND P0, PT, R2, 0x3, PT ;  /* 0x000000030200780c */ /* 0x010fda0003f05270 */
[----:B-1----:R-:W-:Y:S05]  /*0c40*/  @P0 BRA `(.L_x_14) ;  /* 0x0000000000340947 */ /* 0x002fea0003800000 */
[----:B--23--:R-:W-:Y:S01]  /*0c50*/  UMOV UR4, 0x400 ;  /* 0x0000040000047882 */ /* 0x00cfe20000000000 */
[----:B------:R-:W-:Y:S01]  /*0c60*/  UMOV UR6, 0x20 ;  /* 0x0000002000067882 */ /* 0x000fe20000000000 */
[----:B------:R-:W-:Y:S02]  /*0c70*/  ULEA UR4, UR54, UR4, 0x18 ;  /* 0x0000000436047291 */ /* 0x000fe4000f8ec0ff */
[----:B------:R-:W-:-:S04]  /*0c80*/  UIADD3 UR6, UPT, UPT, -UR6, 0x100000, URZ ;  /* 0x0010000006067890 */ /* 0x000fc8000fffe1ff */
[----:B------:R-:W-:Y:S02]  /*0c90*/  USHF.L.U32 UR7, UR6, 0xb, URZ ;  /* 0x0000000b06077899 */ /* 0x000fe400080006ff */
[----:B------:R-:W-:Y:S01]  /*0ca0*/  USHF.L.U32 UR6, UR6, 0x1, URZ ;  /* 0x0000000106067899 */ /* 0x000fe200080006ff */
[----:B------:R-:W-:Y:S01]  /*0cb0*/  ELECT P0, URZ, PT ;  /* 0x0000000000ff782f */ /* 0x000fe20003800000 */
[----:B------:R-:W1:Y:S10]  /*0cc0*/  FENCE.VIEW.ASYNC.S ;  /* 0x00000000000073c6 */ /* 0x000e740000000000 */
[----:B-1----:R1:W4:Y:S01]  /*0cd0*/  SYNCS.EXCH.64 URZ, [UR4+0xd0], UR6 ;  /* 0x0000d00604ff75b2 */ /* 0x0023220008000100 */
[----:B------:R1:W2:Y:S01]  /*0ce0*/  SYNCS.EXCH.64 URZ, [UR4+0xe0], UR6 ;  /* 0x0000e00604ff75b2 */ /* 0x0002a20008000100 */
[----:B------:R1:W3:Y:S01]  /*0cf0*/  SYNCS.EXCH.64 URZ, [UR4+0xd8], UR6 ;  /* 0x0000d80604ff75b2 */ /* 0x0002e20008000100 */
[----:B------:R1:W1:Y:S01]  /*0d00*/  SYNCS.EXCH.64 URZ, [UR4+0xe8], UR6 ;  /* 0x0000e80604ff75b2 */ /* 0x0002620008000100 */
[----:B------:R-:W-:Y:S01]  /*0d10*/  NOP ;  /* 0x0000000000007918 */ /* 0x000fe20000000000 */
.L_x_14:
[----:B-123--:R-:W1:Y:S01]  /*0d20*/  LDCU UR4, c[0x0][0x36c] ;  /* 0x00006d80ff0477ac */ /* 0x00ee620008000800 */
[----:B------:R-:W-:Y:S01]  /*0d30*/  ISETP.NE.OR P3, PT, R0, 0x2, !P3 ;  /* 0x000000020000780c */ /* 0x000fe20005f65670 */
[----:B------:R-:W-:Y:S01]  /*0d40*/  NOP ;  /* 0x0000000000007918 */ /* 0x000fe20000000000 */
[----:B------:R-:W-:Y:S01]  /*0d50*/  LOP3.LUT R0, R55, 0x1f, RZ, 0xc0, !PT ;  /* 0x0000001f37007812 */ /* 0x000fe200078ec0ff */
[----:B------:R-:W-:Y:S02]  /*0d60*/  UISETP.NE.AND UP4, UPT, UR18, URZ, UPT ;  /* 0x000000ff1200728c */ /* 0x000fe4000bf85270 */
[----:B-1----:R-:W-:-:S09]  /*0d70*/  UISETP.EQ.U32.AND UP6, UPT, UR4, 0x1, UPT ;  /* 0x000000010400788c */ /* 0x002fd2000bfc2070 */
[----:B------:R-:W-:Y:S05]  /*0d80*/  BRA.U !UP6, `(.L_x_15) ;  /* 0x000000010e087547 */ /* 0x000fea000b800000 */
[----:B----4-:R-:W-:Y:S01]  /*0d90*/  UCGABAR_ARV ;  /* 0x00000000000079c7 */ /* 0x010fe20008000000 */
[----:B------:R-:W-:Y:S05]  /*0da0*/  BRA `(.L_x_16) ;  /* 0x0000000000047947 */ /* 0x000fea0003800000 */
.L_x_15:
[----:B----4-:R-:W-:Y:S01]  /*0db0*/  NOP ;  /* 0x0000000000007918 */ /* 0x010fe20000000000 */
.L_x_16:
[----:B------:R-:W1:Y:S01]  /*0dc0*/  S2UR UR26, SR_CTAID.X ;  /* 0x00000000001a79c3 */ /* 0x000e620000002500 */
[----:B------:R-:W-:-:S05]  /*0dd0*/  CS2R.32 R48, SR_CgaSize ;  /* 0x0000000000307805 */ /* 0x000fca0000008a00 */
[----:B------:R-:W-:-:S05]  /*0de0*/  IMAD R48, R48, -0xa0, RZ ;  /* 0xffffff6030307824 */ /* 0x000fca00078e02ff */
[----:B------:R-:W-:-:S14]  /*0df0*/  R2UR UR5, R48 ;  /* 0x00000000300572ca */ /* 0x000fdc00000e0000 */
[----:B------:R-:W2:Y:S01]  /*0e00*/  LDCU UR5, c[0x0][UR5+0x2b0] ;  /* 0x00005600050577ac */ /* 0x000ea20008000800 */
[----:B------:R-:W-:-:S05]  /*0e10*/  CS2R.32 R48, SR_CgaSize ;  /* 0x0000000000307805 */ /* 0x000fca0000008a00 */
[----:B------:R-:W-:-:S05]  /*0e20*/  IMAD R48, R48, -0xa0, RZ ;  /* 0xffffff6030307824 */ /* 0x000fca00078e02ff */
[----:B------:R-:W-:-:S14]  /*0e30*/  R2UR UR4, R48 ;  /* 0x00000000300472ca */ /* 0x000fdc00000e0000 */
[----:B------:R-:W3:Y:S01]  /*0e40*/  LDCU UR4, c[0x0][UR4+0x2b4] ;  /* 0x00005680040477ac */ /* 0x000ee20008000800 */
[----:B------:R-:W4:Y:S01]  /*0e50*/  S2UR UR30, SR_CTAID.Y ;  /* 0x00000000001e79c3 */ /* 0x000f220000002600 */
[----:B------:R-:W-:-:S05]  /*0e60*/  CS2R.32 R48, SR_CgaSize ;  /* 0x0000000000307805 */ /* 0x000fca0000008a00 */
[----:B------:R-:W-:-:S05]  /*0e70*/  IMAD R48, R48, -0xa0, RZ ;  /* 0xffffff6030307824 */ /* 0x000fca00078e02ff */
[----:B------:R-:W-:-:S14]  /*0e80*/  R2UR UR6, R48 ;  /* 0x00000000300672ca */ /* 0x000fdc00000e0000 */
[----:B------:R-:W3:Y:S01]  /*0e90*/  LDCU UR6, c[0x0][UR6+0x2a0] ;  /* 0x00005400060677ac */ /* 0x000ee20008000800 */
[----:B------:R-:W-:-:S05]  /*0ea0*/  CS2R.32 R48, SR_CgaSize ;  /* 0x0000000000307805 */ /* 0x000fca0000008a00 */
[----:B------:R-:W-:-:S05]  /*0eb0*/  IMAD R48, R48, -0xa0, RZ ;  /* 0xffffff6030307824 */ /* 0x000fca00078e02ff */
[----:B------:R-:W-:-:S14]  /*0ec0*/  R2UR UR7, R48 ;  /* 0x00000000300772ca */ /* 0x000fdc00000e0000 */
[----:B------:R-:W3:Y:S01]  /*0ed0*/  LDCU UR7, c[0x0][UR7+0x2a4] ;  /* 0x00005480070777ac */ /* 0x000ee20008000800 */
[----:B------:R-:W-:Y:S01]  /*0ee0*/  USHF.L.U32 UR24, UR54, 0xa, URZ ;  /* 0x0000000a36187899 */ /* 0x000fe200080006ff */
[----:B------:R-:W3:Y:S01]  /*0ef0*/  LDCU UR19, c[0x0][0xb24] ;  /* 0x00016480ff1377ac */ /* 0x000ee20008000800 */
[----:B------:R-:W3:Y:S01]  /*0f00*/  LDCU UR42, c[0x0][0xb24] ;  /* 0x00016480ff2a77ac */ /* 0x000ee20008000800 */
[----:B-1----:R-:W-:Y:S01]  /*0f10*/  I2FP.F32.U32 R3, UR26 ;  /* 0x0000001a00037c45 */ /* 0x002fe20008201000 */
[----:B------:R-:W1:Y:S04]  /*0f20*/  LDCU UR22, c[0x0][0xb30] ;  /* 0x00016600ff1677ac */ /* 0x000e680008000800 */
[----:B--2---:R-:W-:Y:S01]  /*0f30*/  FMUL R3, R3, UR5 ;  /* 0x0000000503037c20 */ /* 0x004fe20008400000 */
[----:B------:R-:W-:Y:S01]  /*0f40*/  ULOP3.LUT UR24, UR24, 0x400, URZ, 0xc0, !UPT ;  /* 0x0000040018187892 */ /* 0x000fe2000f8ec0ff */
[----:B----4-:R-:W-:-:S04]  /*0f50*/  I2FP.F32.U32 R2, UR30 ;  /* 0x0000001e00027c45 */ /* 0x010fc80008201000 */
[----:B------:R-:W2:Y:S01]  /*0f60*/  F2I.U32.TRUNC.NTZ R3, R3 ;  /* 0x0000000300037305 */ /* 0x000ea2000020f000 */
[----:B---3--:R-:W-:-:S07]  /*0f70*/  FMUL R2, R2, UR4 ;  /* 0x0000000402027c20 */ /* 0x008fce0008400000 */
[----:B------:R-:W3:Y:S01]  /*0f80*/  F2I.U32.TRUNC.NTZ R2, R2 ;  /* 0x0000000200027305 */ /* 0x000ee2000020f000 */
[----:B--2---:R-:W-:Y:S02]  /*0f90*/  R2UR UR5, R3 ;  /* 0x00000000030572ca */ /* 0x004fe400000e0000 */
[----:B---3--:R-:W-:Y:S02]  /*0fa0*/  R2UR UR4, R2 ;  /* 0x00000000020472ca */ /* 0x008fe400000e0000 */
[----:B------:R-:W-:-:S09]  /*0fb0*/  PRMT R2, RZ, 0x7610, R2 ;  /* 0x00007610ff027816 */ /* 0x000fd20000000002 */
[----:B------:R-:W-:-:S04]  /*0fc0*/  UIADD3 UR5, UPT, UPT, -UR5, URZ, URZ ;  /* 0x000000ff05057290 */ /* 0x000fc8000fffe1ff */
[----:B------:R-:W-:Y:S02]  /*0fd0*/  UIMAD UR5, UR6, UR5, UR26 ;  /* 0x00000005060572a4 */ /* 0x000fe4000f8e021a */
[----:B------:R-:W-:-:S04]  /*0fe0*/  UIADD3 UR4, UPT, UPT, -UR4, URZ, URZ ;  /* 0x000000ff04047290 */ /* 0x000fc8000fffe1ff */
[----:B------:R-:W-:Y:S01]  /*0ff0*/  IMAD.U32 R48, RZ, RZ, UR5 ;  /* 0x00000005ff307e24 */ /* 0x000fe2000f8e00ff */
[----:B------:R-:W-:-:S06]  /*1000*/  UIMAD UR4, UR7, UR4, UR30 ;  /* 0x00000004070472a4 */ /* 0x000fcc000f8e021e */
[----:B------:R-:W-:Y:S01]  /*1010*/  IMAD.U32 R47, RZ, RZ, UR4 ;  /* 0x00000004ff2f7e24 */ /* 0x000fe2000f8e00ff */
[----:B-1----:R-:W-:Y:S06]  /*1020*/  BRA.U UP4, `(.L_x_17) ;  /* 0x00000001042c7547 */ /* 0x002fec000b800000 */
[----:B------:R-:W-:Y:S02]  /*1030*/  R2UR UR4, R47 ;  /* 0x000000002f0472ca */ /* 0x000fe400000e0000 */
[----:B------:R-:W-:-:S11]  /*1040*/  R2UR UR6, R48 ;  /* 0x00000000300672ca */ /* 0x000fd600000e0000 */
[----:B------:R-:W-:-:S04]  /*1050*/  UISETP.NE.AND UP0, UPT, UR4, URZ, UPT ;  /* 0x000000ff0400728c */ /* 0x000fc8000bf05270 */
[----:B------:R-:W-:-:S04]  /*1060*/  UISETP.EQ.OR UP0, UPT, UR6, URZ, !UP0 ;  /* 0x000000ff0600728c */ /* 0x000fc8000c702670 */
[----:B------:R-:W-:Y:S02]  /*1070*/  USEL UR5, URZ, 0x1, !UP0 ;  /* 0x00000001ff057887 */ /* 0x000fe4000c000000 */
[----:B------:R-:W-:-:S04]  /*1080*/  UISETP.NE.AND UP0, UPT, UR4, URZ, UPT ;  /* 0x000000ff0400728c */ /* 0x000fc8000bf05270 */
[----:B------:R-:W-:Y:S02]  /*1090*/  USEL UR4, URZ, 0x2, UP0 ;  /* 0x00000002ff047887 */ /* 0x000fe40008000000 */
[----:B------:R-:W-:-:S04]  /*10a0*/  UISETP.NE.AND UP0, UPT, UR6, 0x1, UPT ;  /* 0x000000010600788c */ /* 0x000fc8000bf05270 */
[----:B------:R-:W-:-:S04]  /*10b0*/  USEL UR4, UR4, 0x2, UP0 ;  /* 0x0000000204047887 */ /* 0x000fc80008000000 */
[----:B------:R-:W-:-:S06]  /*10c0*/  UIADD3 UR4, UPT, UPT, UR5, UR4, URZ ;  /* 0x0000000405047290 */ /* 0x000fcc000fffe0ff */
[----:B------:R-:W-:-:S07]  /*10d0*/  IMAD.U32 R2, RZ, RZ, UR4 ;  /* 0x00000004ff027e24 */ /* 0x000fce000f8e00ff */
.L_x_17:
[----:B------:R-:W1:Y:S01]  /*10e0*/  S2UR UR36, SR_CTAID.Z ;  /* 0x00000000002479c3 */ /* 0x000e620000002700 */
[----:B------:R-:W-:-:S09]  /*10f0*/  UISETP.GE.AND UP0, UPT, UR19, 0x1, UPT ;  /* 0x000000011300788c */ /* 0x000fd2000bf06270 */
[----:B------:R-:W-:Y:S05]  /*1100*/  BRA.U !UP0, `(.L_x_18) ;  /* 0x0000000108d07547 */ /* 0x000fea000b800000 */
[----:B------:R-:W2:Y:S01]  /*1110*/  LDCU UR20, c[0x0][0xb0c] ;  /* 0x00016180ff1477ac */ /* 0x000ea20008000800 */
[----:B------:R-:W3:Y:S01]  /*1120*/  LDCU.128 UR12, c[0x0][0xb10] ;  /* 0x00016200ff0c77ac */ /* 0x000ee20008000c00 */
[----:B------:R-:W4:Y:S01]  /*1130*/  LDCU UR6, c[0x0][0x370] ;  /* 0x00006e00ff0677ac */ /* 0x000f220008000800 */
[----:B------:R-:W1:Y:S01]  /*1140*/  LDCU UR7, c[0x0][0x374] ;  /* 0x00006e80ff0777ac */ /* 0x000e620008000800 */
[----:B------:R-:W1:Y:S01]  /*1150*/  LDCU UR21, c[0x0][0xb20] ;  /* 0x00016400ff1577ac */ /* 0x000e620008000800 */
[----:B--2---:R-:W-:Y:S02]  /*1160*/  UISETP.NE.AND UP0, UPT, UR20, 0x1, UPT ;  /* 0x000000011400788c */ /* 0x004fe4000bf05270 */
[----:B---3--:R-:W-:Y:S01]  /*1170*/  UIMAD.WIDE.U32 UR4, UR26, UR12, URZ ;  /* 0x0000000c1a0472a5 */ /* 0x008fe2000f8e00ff */
[----:B------:R-:W2:Y:S01]  /*1180*/  LDCU.64 UR8, c[0x0][0xb28] ;  /* 0x00016500ff0877ac */ /* 0x000ea20008000a00 */
[----:B----4-:R-:W-:Y:S02]  /*1190*/  UIMAD.WIDE.U32 UR10, UR6, UR12, URZ ;  /* 0x0000000c060a72a5 */ /* 0x010fe4000f8e00ff */
[----:B------:R-:W-:-:S02]  /*11a0*/  USHF.R.U32.HI UR5, URZ, UR13, UR5 ;  /* 0x0000000dff057299 */ /* 0x000fc40008011605 */
[----:B------:R-:W-:Y:S02]  /*11b0*/  UISETP.NE.AND UP2, UPT, UR19, 0x1, UPT ;  /* 0x000000011300788c */ /* 0x000fe4000bf45270 */
[----:B------:R-:W-:Y:S01]  /*11c0*/  USEL UR5, UR26, UR5, !UP0 ;  /* 0x000000051a057287 */ /* 0x000fe2000c000000 */
[----:B------:R-:W-:Y:S01]  /*11d0*/  UMOV UR10, UR11 ;  /* 0x0000000b000a7c82 */ /* 0x000fe20008000000 */
[----:B------:R-:W-:Y:S02]  /*11e0*/  UIMAD.WIDE.U32 UR16, UR30, UR15, URZ ;  /* 0x0000000f1e1072a5 */ /* 0x000fe4000f8e00ff */
[----:B------:R-:W-:Y:S02]  /*11f0*/  @UP0 USHF.R.U32.HI UR6, URZ, UR13, UR10 ;  /* 0x0000000dff060299 */ /* 0x000fe4000801160a */
[----:B------:R-:W-:Y:S02]  /*1200*/  UISETP.NE.AND UP0, UPT, UR14, 0x1, UPT ;  /* 0x000000010e00788c */ /* 0x000fe4000bf05270 */
[----:B-1----:R-:W-:-:S02]  /*1210*/  UIMAD.WIDE.U32 UR10, UR7, UR15, URZ ;  /* 0x0000000f070a72a5 */ /* 0x002fc4000f8e00ff */
[----:B--2---:R-:W-:Y:S01]  /*1220*/  UIMAD.WIDE.U32 UR12, UR6, UR8, URZ ;  /* 0x00000008060c72a5 */ /* 0x004fe2000f8e00ff */
[----:B------:R-:W-:Y:S02]  /*1230*/  UMOV UR4, UR17 ;  /* 0x0000001100047c82 */ /* 0x000fe40008000000 */
[----:B------:R-:W-:Y:S02]  /*1240*/  USHF.R.U32.HI UR4, URZ, UR21, UR4 ;  /* 0x00000015ff047299 */ /* 0x000fe40008011604 */
[----:B------:R-:W-:Y:S02]  /*1250*/  UMOV UR10, UR11 ;  /* 0x0000000b000a7c82 */ /* 0x000fe40008000000 */
[----:B------:R-:W-:Y:S01]  /*1260*/  UMOV UR12, UR13 ;  /* 0x0000000d000c7c82 */ /* 0x000fe20008000000 */
[----:B------:R-:W-:Y:S02]  /*1270*/  @UP0 USHF.R.U32.HI UR7, URZ, UR21, UR10 ;  /* 0x00000015ff070299 */ /* 0x000fe4000801160a */
[----:B------:R-:W-:-:S02]  /*1280*/  USEL UR4, UR30, UR4, !UP0 ;  /* 0x000000041e047287 */ /* 0x000fc4000c000000 */
[----:B------:R-:W-:Y:S02]  /*1290*/  UIMAD.WIDE.U32 UR10, UR7, UR8, URZ ;  /* 0x00000008070a72a5 */ /* 0x000fe4000f8e00ff */
[----:B------:R-:W-:Y:S02]  /*12a0*/  @UP2 USHF.R.U32.HI UR6, URZ, UR9, UR12 ;  /* 0x00000009ff062299 */ /* 0x000fe4000801160c */
[----:B------:R-:W-:-:S03]  /*12b0*/  UIMAD.WIDE.U32 UR12, UR4, UR8, URZ ;  /* 0x00000008040c72a5 */ /* 0x000fc6000f8e00ff */
[----:B------:R-:W-:Y:S02]  /*12c0*/  UMOV UR10, UR11 ;  /* 0x0000000b000a7c82 */ /* 0x000fe40008000000 */
[----:B------:R-:W-:Y:S02]  /*12d0*/  @UP2 USHF.R.U32.HI UR7, URZ, UR9, UR10 ;  /* 0x00000009ff072299 */ /* 0x000fe4000801160a */
[----:B------:R-:W-:Y:S02]  /*12e0*/  UIMAD UR10, UR6, UR19, URZ ;  /* 0x00000013060a72a4 */ /* 0x000fe4000f8e02ff */
[----:B------:R-:W-:-:S04]  /*12f0*/  UIMAD UR7, UR7, UR19, URZ ;  /* 0x00000013070772a4 */ /* 0x000fc8000f8e02ff */
[----:B------:R-:W-:-:S03]  /*1300*/  UISETP.GE.AND UP0, UPT, UR4, UR7, UPT ;  /* 0x000000070400728c */ /* 0x000fc6000bf06270 */
[----:B------:R-:W-:Y:S01]  /*1310*/  UMOV UR7, UR13 ;  /* 0x0000000d00077c82 */ /* 0x000fe20008000000 */
[----:B------:R-:W-:Y:S02]  /*1320*/  UISETP.GE.OR UP0, UPT, UR5, UR10, UP0 ;  /* 0x0000000a0500728c */ /* 0x000fe40008706670 */
[----:B------:R-:W-:Y:S02]  /*1330*/  UIMAD.WIDE.U32 UR10, UR5, UR8, URZ ;  /* 0x00000008050a72a5 */ /* 0x000fe4000f8e00ff */
[----:B------:R-:W-:Y:S02]  /*1340*/  USHF.R.U32.HI UR7, URZ, UR9, UR7 ;  /* 0x00000009ff077299 */ /* 0x000fe40008011607 */
[----:B------:R-:W-:Y:S02]  /*1350*/  UIADD3 UR10, UPT, UPT, -UR4, URZ, URZ ;  /* 0x000000ff040a7290 */ /* 0x000fe4000fffe1ff */
[----:B------:R-:W-:Y:S02]  /*1360*/  USEL UR7, UR4, UR7, !UP2 ;  /* 0x0000000704077287 */ /* 0x000fe4000d000000 */
[----:B------:R-:W-:Y:S01]  /*1370*/  UIMAD UR10, UR14, UR10, UR30 ;  /* 0x0000000a0e0a72a4 */ /* 0x000fe2000f8e021e */
[----:B------:R-:W-:Y:S01]  /*1380*/  @!UP0 UMOV UR8, UR11 ;  /* 0x0000000b00088c82 */ /* 0x000fe20008000000 */
[----:B------:R-:W-:-:S02]  /*1390*/  UIADD3 UR11, UPT, UPT, -UR5, URZ, URZ ;  /* 0x000000ff050b7290 */ /* 0x000fc4000fffe1ff */
[----:B------:R-:W-:Y:S02]  /*13a0*/  @!UP0 USHF.R.U32.HI UR8, URZ, UR9, UR8 ;  /* 0x00000009ff088299 */ /* 0x000fe40008011608 */
[----:B------:R-:W-:Y:S02]  /*13b0*/  UIADD3 UR9, UPT, UPT, -UR7, URZ, URZ ;  /* 0x000000ff07097290 */ /* 0x000fe4000fffe1ff */
[----:B------:R-:W-:Y:S02]  /*13c0*/  @!UP0 USEL UR8, UR5, UR8, !UP2 ;  /* 0x0000000805088287 */ /* 0x000fe4000d000000 */
[----:B------:R-:W-:Y:S02]  /*13d0*/  UIMAD UR9, UR19, UR9, UR4 ;  /* 0x00000009130972a4 */ /* 0x000fe4000f8e0204 */
[----:B------:R-:W-:Y:S02]  /*13e0*/  @!UP0 UIADD3 UR7, UPT, UPT, UR7, -UR8, URZ ;  /* 0x8000000807078290 */ /* 0x000fe4000fffe0ff */
[----:B------:R-:W-:-:S02]  /*13f0*/  @!UP0 UIMAD UR6, UR9, UR6, UR8 ;  /* 0x00000006090682a4 */ /* 0x000fc4000f8e0208 */
[----:B------:R-:W-:Y:S02]  /*1400*/  @!UP0 UIMAD UR4, UR7, UR19, UR5 ;  /* 0x00000013070482a4 */ /* 0x000fe4000f8e0205 */
[----:B------:R-:W-:Y:S02]  /*1410*/  UIMAD UR26, UR20, UR11, UR26 ;  /* 0x0000000b141a72a4 */ /* 0x000fe4000f8e021a */
[----:B------:R-:W-:Y:S01]  /*1420*/  UIMAD UR30, UR4, UR14, UR10 ;  /* 0x0000000e041e72a4 */ /* 0x000fe2000f8e020a */
[----:B------:R-:W-:Y:S02]  /*1430*/  @!UP0 UMOV UR5, UR6 ;  /* 0x0000000600058c82 */ /* 0x000fe40008000000 */
[----:B------:R-:W-:-:S12]  /*1440*/  UIMAD UR26, UR5, UR20, UR26 ;  /* 0x00000014051a72a4 */ /* 0x000fd8000f8e021a */
.L_x_18:
[----:B------:R-:W-:-:S09]  /*1450*/  UISETP.NE.AND UP0, UPT, UR22, 0x1, UPT ;  /* 0x000000011600788c */ /* 0x000fd2000bf05270 */
[----:B------:R-:W-:Y:S05]  /*1460*/  BRA.U UP0, `(.L_x_19) ;  /* 0x0000000100407547 */ /* 0x000fea000b800000 */
[----:B------:R-:W2:Y:S01]  /*1470*/  LDCU.128 UR8, c[0x0][0xb10] ;  /* 0x00016200ff0877ac */ /* 0x000ea20008000c00 */
[----:B------:R-:W3:Y:S01]  /*1480*/  LDCU UR12, c[0x0][0xb0c] ;  /* 0x00016180ff0c77ac */ /* 0x000ee20008000800 */
[----:B------:R-:W4:Y:S01]  /*1490*/  LDCU UR13, c[0x0][0xb20] ;  /* 0x00016400ff0d77ac */ /* 0x000f220008000800 */
[----:B--2---:R-:W-:Y:S02]  /*14a0*/  UIMAD.WIDE.U32 UR4, UR26, UR8, URZ ;  /* 0x000000081a0472a5 */ /* 0x004fe4000f8e00ff */
[----:B------:R-:W-:Y:S02]  /*14b0*/  UIMAD.WIDE.U32 UR6, UR30, UR11, URZ ;  /* 0x0000000b1e0672a5 */ /* 0x000fe4000f8e00ff */
[----:B---3--:R-:W-:Y:S02]  /*14c0*/  UISETP.NE.AND UP0, UPT, UR12, 0x1, UPT ;  /* 0x000000010c00788c */ /* 0x008fe4000bf05270 */
[----:B------:R-:W-:-:S03]  /*14d0*/  USHF.R.U32.HI UR5, URZ, UR9, UR5 ;  /* 0x00000009ff057299 */ /* 0x000fc60008011605 */
[----:B------:R-:W-:Y:S01]  /*14e0*/  UMOV UR4, UR7 ;  /* 0x0000000700047c82 */ /* 0x000fe20008000000 */
[----:B------:R-:W-:Y:S02]  /*14f0*/  USEL UR5, UR26, UR5, !UP0 ;  /* 0x000000051a057287 */ /* 0x000fe4000c000000 */
[----:B------:R-:W-:Y:S02]  /*1500*/  UISETP.NE.AND UP0, UPT, UR10, 0x1, UPT ;  /* 0x000000010a00788c */ /* 0x000fe4000bf05270 */
[----:B----4-:R-:W-:-:S04]  /*1510*/  USHF.R.U32.HI UR4, URZ, UR13, UR4 ;  /* 0x0000000dff047299 */ /* 0x010fc80008011604 */
[----:B------:R-:W-:-:S04]  /*1520*/  USEL UR4, UR30, UR4, !UP0 ;  /* 0x000000041e047287 */ /* 0x000fc8000c000000 */
[----:B------:R-:W-:Y:S02]  /*1530*/  UIADD3 UR6, UPT, UPT, UR5, -UR4, URZ ;  /* 0x8000000405067290 */ /* 0x000fe4000fffe0ff */
[----:B------:R-:W-:Y:S02]  /*1540*/  UIADD3 UR4, UPT, UPT, -UR5, UR4, URZ ;  /* 0x0000000405047290 */ /* 0x000fe4000fffe1ff */
[----:B------:R-:W-:Y:S02]  /*1550*/  UIMAD UR30, UR6, UR10, UR30 ;  /* 0x0000000a061e72a4 */ /* 0x000fe4000f8e021e */
[----:B------:R-:W-:-:S12]  /*1560*/  UIMAD UR26, UR4, UR12, UR26 ;  /* 0x0000000c041a72a4 */ /* 0x000fd8000f8e021a */
.L_x_19:
[----:B------:R-:W-:Y:S01]  /*1570*/  UISETP.NE.AND UP0, UPT, UR18, 0x2, UPT ;  /* 0x000000021200788c */ /* 0x000fe2000bf05270 */
[----:B------:R-:W-:Y:S09]  /*1580*/  BRA.U !UP6, `(.L_x_20) ;  /* 0x000000010e0c7547 */ /* 0x000ff2000b800000 */
[----:B------:R-:W-:Y:S01]  /*1590*/  UCGABAR_WAIT ;  /* 0x0000000000007dc7 */ /* 0x000fe20008000000 */
[----:B------:R-:W-:Y:S01]  /*15a0*/  CCTL.IVALL ;  /* 0x00000000ff00798f */ /* 0x000fe20002000000 */
[----:B------:R-:W-:Y:S05]  /*15b0*/  BRA `(.L_x_21) ;  /* 0x0000000000047947 */ /* 0x000fea0003800000 */
.L_x_20:
[----:B------:R-:W-:Y:S06]  /*15c0*/  BAR.SYNC.DEFER_BLOCKING 0x0 ;  /* 0x0000000000007b1d */ /* 0x000fec0000010000 */
.L_x_21:
[----:B------:R-:W-:Y:S05]  /*15d0*/  BRA.U UP0, `(.L_x_22) ;  /* 0x0000001100ac7547 */ /* 0x000fea000b800000 */
[----:B------:R-:W2:Y:S01]  /*15e0*/  LDCU UR6, c[0x0][0x38c] ;  /* 0x00007180ff0677ac */ /* 0x000ea20008000800 */
[----:B------:R-:W-:Y:S01]  /*15f0*/  PLOP3.LUT P1, PT, PT, PT, UP3, 0x80, 0x8 ;  /* 0x000000000008781c */ /* 0x000fe20003f2f038 */
[----:B------:R-:W-:Y:S01]  /*1600*/  IMAD.MOV.U32 R12, RZ, RZ, 0x1 ;  /* 0x00000001ff0c7424 */ /* 0x000fe200078e00ff */
[----:B------:R-:W-:Y:S01]  /*1610*/  ISETP.EQ.OR P2, PT, R0, RZ, P3 ;  /* 0x000000ff0000720c */ /* 0x000fe20001f42670 */
[----:B------:R-:W-:Y:S01]  /*1620*/  UISETP.NE.AND UP1, UPT, UR18, URZ, UPT ;  /* 0x000000ff1200728c */ /* 0x000fe2000bf25270 */
[----:B------:R-:W-:Y:S01]  /*1630*/  PLOP3.LUT P1, PT, P1, PT, PT, 0x8, 0x80 ;  /* 0x000000000080781c */ /* 0x000fe20000f2e170 */
[----:B------:R-:W-:Y:S01]  /*1640*/  USEL UR25, URZ, 0x1, UP5 ;  /* 0x00000001ff197887 */ /* 0x000fe2000a800000 */
[----:B------:R-:W-:Y:S01]  /*1650*/  CS2R R10, SRZ ;  /* 0x00000000000a7805 */ /* 0x000fe2000001ff00 */
[----:B------:R-:W-:Y:S01]  /*1660*/  IMAD.MOV.U32 R9, RZ, RZ, RZ ;  /* 0x000000ffff097224 */ /* 0x000fe200078e00ff */
[----:B------:R-:W3:Y:S01]  /*1670*/  LDCU UR39, c[0x0][0x370] ;  /* 0x00006e00ff2777ac */ /* 0x000ee20008000800 */
[----:B------:R-:W-:Y:S01]  /*1680*/  IMAD.MOV.U32 R8, RZ, RZ, 0x1 ;  /* 0x00000001ff087424 */ /* 0x000fe200078e00ff */
[----:B------:R-:W4:Y:S01]  /*1690*/  LDCU.64 UR28, c[0x0][0x348] ;  /* 0x00006900ff1c77ac */ /* 0x000f220008000a00 */
[----:B------:R-:W-:-:S02]  /*16a0*/  USHF.R.U32.HI UR44, URZ, 0x5, UR24 ;  /* 0x00000005ff2c7899 */ /* 0x000fc40008011618 */
[----:B--2---:R-:W-:Y:S02]  /*16b0*/  UIADD3 UR5, UPT, UPT, UR6, 0x1f, URZ ;  /* 0x0000001f06057890 */ /* 0x004fe4000fffe0ff */
[----:B------:R-:W-:Y:S02]  /*16c0*/  UIADD3 UR45, UPT, UPT, UR6, 0x3e, URZ ;  /* 0x0000003e062d7890 */ /* 0x000fe4000fffe0ff */
[----:B------:R-:W-:Y:S01]  /*16d0*/  USHF.R.S32.HI UR4, URZ, 0x1f, UR5 ;  /* 0x0000001fff047899 */ /* 0x000fe20008011405 */
[----:B------:R-:W2:Y:S03]  /*16e0*/  LDCU UR38, c[0x0][0x374] ;  /* 0x00006e80ff2677ac */ /* 0x000ea60008000800 */
[----:B------:R-:W-:Y:S02]  /*16f0*/  ULEA.HI UR4, UR4, UR5, URZ, 0x5 ;  /* 0x0000000504047291 */ /* 0x000fe4000f8f28ff */
[----:B------:R-:W-:-:S02]  /*1700*/  USEL UR25, UR25, 0x2, UP1 ;  /* 0x0000000219197887 */ /* 0x000fc40008800000 */
[----:B------:R-:W-:Y:S02]  /*1710*/  USHF.R.S32.HI UR41, URZ, 0x5, UR4 ;  /* 0x00000005ff297899 */ /* 0x000fe40008011404 */
[----:B------:R-:W-:Y:S02]  /*1720*/  UIADD3 UR4, UPT, UPT, UR6, -0x1, URZ ;  /* 0xffffffff06047890 */ /* 0x000fe4000fffe0ff */
[----:B------:R-:W-:Y:S02]  /*1730*/  UISETP.LT.U32.AND UP0, UPT, UR41, 0x3, UPT ;  /* 0x000000032900788c */ /* 0x000fe4000bf01070 */
[----:B------:R-:W-:Y:S02]  /*1740*/  UISETP.GE.U32.AND UP2, UPT, UR4, -0x3f, UPT ;  /* 0xffffffc10400788c */ /* 0x000fe4000bf46070 */
[----:B------:R-:W-:Y:S01]  /*1750*/  USEL UR40, UR41, 0x3, UP0 ;  /* 0x0000000329287887 */ /* 0x000fe20008000000 */
[----:B------:R-:W-:-:S03]  /*1760*/  UMOV UR5, URZ ;  /* 0x000000ff00057c82 */ /* 0x000fc60008000000 */
[----:B------:R-:W-:Y:S02]  /*1770*/  UIADD3 UR21, UPT, UPT, UR40, -0x1, URZ ;  /* 0xffffffff28157890 */ /* 0x000fe4000fffe0ff */
[----:B------:R-:W-:-:S03]  /*1780*/  UIADD3 UR43, UPT, UPT, UR41, -UR40, URZ ;  /* 0x80000028292b7290 */ /* 0x000fc6000fffe0ff */
[----:B------:R-:W-:-:S04]  /*1790*/  @UP2 UIADD3 UR21, UPT, UPT, UR40, URZ, URZ ;  /* 0x000000ff28152290 */ /* 0x000fc8000fffe0ff */
[----:B--234-:R-:W-:-:S12]  /*17a0*/  UIADD3 UR21, UPT, UPT, UR21, 0x1, URZ ;  /* 0x0000000115157890 */ /* 0x01cfd8000fffe0ff */
.L_x_42:
[----:B------:R-:W-:Y:S01]  /*17b0*/  UISETP.NE.AND UP0, UPT, UR54, URZ, UPT ;  /* 0x000000ff3600728c */ /* 0x000fe2000bf05270 */
[----:B------:R-:W2:Y:S08]  /*17c0*/  S2UR UR54, SR_CgaCtaId ;  /* 0x00000000003679c3 */ /* 0x000eb00000008800 */
[----:B------:R-:W-:Y:S05]  /*17d0*/  BRA.U UP0, `(.L_x_23) ;  /* 0x0000000100347547 */ /* 0x000fea000b800000 */
[----:B------:R-:W3:Y:S01]  /*17e0*/  S2R R0, SR_CgaCtaId ;  /* 0x0000000000007919 */ /* 0x000ee20000008800 */
[----:B------:R-:W-:-:S04]  /*17f0*/  MOV R2, 0x400 ;  /* 0x0000040000027802 */ /* 0x000fc80000000f00 */
[----:B---3--:R-:W-:Y:S02]  /*1800*/  LEA R0, R0, R2, 0x18 ;  /* 0x0000000200007211 */ /* 0x008fe400078ec0ff */
[----:B------:R-:W-:-:S03]  /*1810*/  SHF.L.U32 R2, R8, 0x1f, RZ ;  /* 0x0000001f08027819 */ /* 0x000fc600000006ff */
[----:B------:R-:W-:-:S04]  /*1820*/  IMAD R0, R9, 0x8, R0 ;  /* 0x0000000809007824 */ /* 0x000fc800078e0200 */
[----:B------:R-:W3:Y:S02]  /*1830*/  SYNCS.PHASECHK.TRANS64.TRYWAIT P0, [R0+URZ+0xe0], R2 ;  /* 0x0000e002000075a7 */ /* 0x000ee400080011ff */
[----:B---3--:R-:W-:Y:S05]  /*1840*/  @!P0 BRA `(.L_x_24) ;  /* 0x0000005800f88947 */ /* 0x008fea0003800000 */
.L_x_121:
[----:B------:R-:W-:Y:S01]  /*1850*/  VIADD R9, R9, 0x1 ;  /* 0x0000000109097836 */ /* 0x000fe20000000000 */
[----:B------:R3:W-:Y:S04]  /*1860*/  SYNCS.ARRIVE.TRANS64.A1T0 RZ, [R0+URZ+0xd0], RZ ;  /* 0x0000d0ff00ff79a7 */ /* 0x0007e800081000ff */
[----:B------:R-:W-:-:S04]  /*1870*/  ISETP.NE.AND P0, PT, R9, 0x2, PT ;  /* 0x000000020900780c */ /* 0x000fc80003f05270 */
[----:B------:R-:W-:Y:S02]  /*1880*/  SEL R9, R9, RZ, P0 ;  /* 0x000000ff09097207 */ /* 0x000fe40000000000 */
[----:B---3--:R-:W-:-:S04]  /*1890*/  SEL R0, RZ, 0x1, P0 ;  /* 0x00000001ff007807 */ /* 0x008fc80000000000 */
[----:B------:R-:W-:-:S07]  /*18a0*/  LOP3.LUT R8, R8, R0, RZ, 0x3c, !PT ;  /* 0x0000000008087212 */ /* 0x000fce00078e3cff */
.L_x_23:
[----:B------:R-:W-:Y:S01]  /*18b0*/  UMOV UR6, 0x400 ;  /* 0x0000040000067882 */ /* 0x000fe20000000000 */
[----:B------:R-:W-:Y:S01]  /*18c0*/  SHF.L.U32 R0, R12, 0x1f, RZ ;  /* 0x0000001f0c007819 */ /* 0x000fe200000006ff */
[----:B--2---:R-:W-:Y:S02]  /*18d0*/  ULEA UR6, UR54, UR6, 0x18 ;  /* 0x0000000636067291 */ /* 0x004fe4000f8ec0ff */
[----:B------:R-:W-:Y:S02]  /*18e0*/  UISETP.GE.U32.AND UP0, UPT, UR45, 0x3f, UPT ;  /* 0x0000003f2d00788c */ /* 0x000fe4000bf06070 */
[----:B------:R-:W-:Y:S02]  /*18f0*/  ULEA UR4, UR5, UR6, 0x3 ;  /* 0x0000000605047291 */ /* 0x000fe4000f8e18ff */
[----:B------:R-:W-:Y:S02]  /*1900*/  USHF.L.U32 UR35, UR26, 0x6, URZ ;  /* 0x000000061a237899 */ /* 0x000fe400080006ff */
[----:B------:R-:W-:Y:S01]  /*1910*/  ULEA UR11, UR30, UR44, 0x6 ;  /* 0x0000002c1e0b7291 */ /* 0x000fe2000f8e30ff */
[----:B------:R-:W-:-:S04]  /*1920*/  UMOV UR13, URZ ;  /* 0x000000ff000d7c82 */ /* 0x000fc80008000000 */
[----:B------:R2:W3:Y:S01]  /*1930*/  SYNCS.PHASECHK.TRANS64.TRYWAIT P0, [UR4+0x18], R0 ;  /* 0x00001800ff0075a7 */ /* 0x0004e20008001104 */
[----:B------:R-:W-:Y:S06]  /*1940*/  BRA.U !UP0, `(.L_x_25) ;  /* 0x0000000108c07547 */ /* 0x000fec000b800000 */
[----:B------:R-:W-:Y:S01]  /*1950*/  UMOV UR7, URZ ;  /* 0x000000ff00077c82 */ /* 0x000fe20008000000 */
[----:B------:R-:W-:-:S05]  /*1960*/  UMOV UR4, UR5 ;  /* 0x0000000500047c82 */ /* 0x000fca0008000000 */
.L_x_31:
[----:B------:R-:W-:Y:S01]  /*1970*/  ULEA UR33, UR4, UR6, 0x3 ;  /* 0x0000000604217291 */ /* 0x000fe2000f8e18ff */
[----:B---3--:R-:W-:Y:S01]  /*1980*/  @!P3 MOV R2, 0x2000 ;  /* 0x000020000002b802 */ /* 0x008fe20000000f00 */
[----:B-1-34-:R-:W-:Y:S10]  /*1990*/  @P0 BRA `(.L_x_26) ;  /* 0x00000000000c0947 */ /* 0x01aff40003800000 */
[----:B------:R-:W-:-:S04]  /*19a0*/  SHF.L.U32 R3, R12, 0x1f, RZ ;  /* 0x0000001f0c037819 */ /* 0x000fc800000006ff */
[----:B------:R-:W3:Y:S02]  /*19b0*/  SYNCS.PHASECHK.TRANS64.TRYWAIT P0, [UR33+0x18], R3 ;  /* 0x00001803ff0075a7 */ /* 0x000ee40008001121 */
[----:B---3--:R-:W-:Y:S05]  /*19c0*/  @!P0 BRA `(.L_x_27) ;  /* 0x0000005800ac8947 */ /* 0x008fea0003800000 */
.L_x_26:
[----:B------:R3:W-:Y:S01]  /*19d0*/  @!P3 SYNCS.ARRIVE.TRANS64 RZ, [UR33], R2 ;  /* 0x00000002ffffb9a7 */ /* 0x0007e20008000021 */
[----:B------:R-:W-:-:S04]  /*19e0*/  ULOP3.LUT UR5, UR25, 0x2, URZ, 0xfc, !UPT ;  /* 0x0000000219057892 */ /* 0x000fc8000f8efcff */
[----:B------:R-:W-:-:S09]  /*19f0*/  UISETP.NE.AND UP0, UPT, UR5, 0x2, UPT ;  /* 0x000000020500788c */ /* 0x000fd2000bf05270 */
[----:B------:R-:W-:Y:S05]  /*1a00*/  BRA.U UP0, `(.L_x_28) ;  /* 0x0000000100047547 */ /* 0x000fea000b800000 */
[----:B-1----:R-:W-:Y:S05]  /*1a10*/  BPT.TRAP 0x1 ;  /* 0x000000040000795c */ /* 0x002fea0000300000 */
.L_x_28:
[----:B------:R-:W-:Y:S04]  /*1a20*/  BSSY.RECONVERGENT B0, `(.L_x_29) ;  /* 0x0000003000007945 */ /* 0x000fe80003800200 */
[----:B------:R-:W-:Y:S05]  /*1a30*/  @P2 BRA `(.L_x_30) ;  /* 0x0000000000042947 */ /* 0x000fea0003800000 */
[----:B-1----:R-:W-:Y:S05]  /*1a40*/  BPT.TRAP 0x1 ;  /* 0x000000040000795c */ /* 0x002fea0000300000 */
.L_x_30:
[----:B-1----:R-:W-:Y:S05]  /*1a50*/  BSYNC.RECONVERGENT B0 ;  /* 0x0000000000007941 */ /* 0x002fea0003800200 */
.L_x_29:
[----:B------:R-:W-:Y:S02]  /*1a60*/  UIADD3 UR5, UPT, UPT, UR4, 0x1, URZ ;  /* 0x0000000104057890 */ /* 0x000fe4000fffe0ff */
[----:B------:R-:W-:Y:S02]  /*1a70*/  ULEA UR32, UR4, UR6, 0xc ;  /* 0x0000000604207291 */ /* 0x000fe4000f8e60ff */
[----:B------:R-:W-:Y:S02]  /*1a80*/  UISETP.NE.AND UP0, UPT, UR5, 0x3, UPT ;  /* 0x000000030500788c */ /* 0x000fe4000bf05270 */
[----:B------:R-:W-:Y:S02]  /*1a90*/  USHF.L.U32 UR34, UR7, 0x5, URZ ;  /* 0x0000000507227899 */ /* 0x000fe400080006ff */
[----:B------:R-:W-:Y:S02]  /*1aa0*/  USEL UR9, URZ, 0x1, UP0 ;  /* 0x00000001ff097887 */ /* 0x000fe40008000000 */
[----:B------:R-:W-:-:S02]  /*1ab0*/  USEL UR5, UR5, URZ, UP0 ;  /* 0x000000ff05057287 */ /* 0x000fc40008000000 */
[----:B------:R-:W-:Y:S02]  /*1ac0*/  UIADD3 UR14, UP0, UPT, UR28, 0x180, URZ ;  /* 0x000001801c0e7890 */ /* 0x000fe4000ff1e0ff */
[----:B------:R-:W-:Y:S01]  /*1ad0*/  ULEA UR8, UR5, UR6, 0x3 ;  /* 0x0000000605087291 */ /* 0x000fe2000f8e18ff */
[----:B------:R-:W-:Y:S01]  /*1ae0*/  LOP3.LUT R12, R12, UR9, RZ, 0x3c, !PT ;  /* 0x000000090c0c7c12 */ /* 0x000fe2000f8e3cff */
[----:B------:R-:W-:Y:S02]  /*1af0*/  ULEA UR4, UR4, UR24, 0xb ;  /* 0x0000001804047291 */ /* 0x000fe4000f8e58ff */
[----:B------:R-:W-:Y:S01]  /*1b00*/  UIADD3 UR7, UPT, UPT, UR7, 0x1, URZ ;  /* 0x0000000107077890 */ /* 0x000fe2000fffe0ff */
[----:B--2---:R-:W-:Y:S01]  /*1b10*/  SHF.L.U32 R0, R12, 0x1f, RZ ;  /* 0x0000001f0c007819 */ /* 0x004fe200000006ff */
[----:B------:R-:W-:Y:S02]  /*1b20*/  UIADD3 UR16, UP1, UPT, UR28, 0x80, URZ ;  /* 0x000000801c107890 */ /* 0x000fe4000ff3e0ff */
[----:B------:R-:W-:Y:S01]  /*1b30*/  UIADD3.X UR15, UPT, UPT, URZ, UR29, URZ, UP0, !UPT ;  /* 0x0000001dff0f7290 */ /* 0x000fe200087fe4ff */
[----:B------:R4:W1:Y:S01]  /*1b40*/  SYNCS.PHASECHK.TRANS64.TRYWAIT P0, [UR8+0x18], R0 ;  /* 0x00001800ff0075a7 */ /* 0x0008620008001108 */
[----:B------:R-:W-:-:S02]  /*1b50*/  ULEA UR4, UR4, UR6, 0x1 ;  /* 0x0000000604047291 */ /* 0x000fc4000f8e08ff */
[----:B------:R-:W-:Y:S02]  /*1b60*/  UISETP.NE.AND UP0, UPT, UR7, UR21, UPT ;  /* 0x000000150700728c */ /* 0x000fe4000bf05270 */
[----:B------:R-:W-:Y:S02]  /*1b70*/  UIADD3.X UR17, UPT, UPT, URZ, UR29, URZ, UP1, !UPT ;  /* 0x0000001dff117290 */ /* 0x000fe40008ffe4ff */
[----:B------:R-:W-:Y:S02]  /*1b80*/  UIADD3 UR32, UPT, UPT, UR32, 0x3400, URZ ;  /* 0x0000340020207890 */ /* 0x000fe4000fffe0ff */
[----:B------:R-:W-:Y:S01]  /*1b90*/  UIADD3 UR8, UPT, UPT, UR4, 0x6400, URZ ;  /* 0x0000640004087890 */ /* 0x000fe2000fffe0ff */
[----:B------:R-:W-:Y:S01]  /*1ba0*/  UMOV UR18, 0x0 ;  /* 0x0000000000127882 */ /* 0x000fe20000000000 */
[----:B------:R-:W-:Y:S01]  /*1bb0*/  UMOV UR19, 0x10000000 ;  /* 0x1000000000137882 */ /* 0x000fe20000000000 */
[----:B------:R-:W-:Y:S01]  /*1bc0*/  UMOV UR4, 0x30000 ;  /* 0x0003000000047882 */ /* 0x000fe20000000000 */
[----:B------:R-:W-:Y:S01]  /*1bd0*/  UMOV UR12, UR36 ;  /* 0x00000024000c7c82 */ /* 0x000fe20008000000 */
[----:B------:R-:W-:Y:S01]  /*1be0*/  UMOV UR9, UR33 ;  /* 0x0000002100097c82 */ /* 0x000fe20008000000 */
[----:B------:R-:W-:Y:S01]  /*1bf0*/  UMOV UR10, UR34 ;  /* 0x00000022000a7c82 */ /* 0x000fe20008000000 */
[----:B------:R-:W-:Y:S01]  /*1c00*/  UTMALDG.3D [UR32], [UR16], desc[UR18] ;  /* 0x00001220100075b4 */ /* 0x000fe20008011000 */
[----:B------:R-:W-:Y:S01]  /*1c10*/  UMOV UR13, UR21 ;  /* 0x00000015000d7c82 */ /* 0x000fe20008000000 */
[----:B------:R2:W-:Y:S02]  /*1c20*/  UTMALDG.3D.MULTICAST [UR8], [UR14], UR4, desc[UR18] ;  /* 0x000012080e0073b4 */ /* 0x0005e40008011804 */
[----:B--2---:R-:W-:Y:S01]  /*1c30*/  UMOV UR4, UR5 ;  /* 0x0000000500047c82 */ /* 0x004fe20008000000 */
[----:B------:R-:W-:Y:S05]  /*1c40*/  BRA.U UP0, `(.L_x_31) ;  /* 0xfffffffd00487547 */ /* 0x000fea000b83ffff */
.L_x_25:
[----:B------:R-:W-:Y:S01]  /*1c50*/  ULEA UR4, UR5, UR6, 0x3 ;  /* 0x0000000605047291 */ /* 0x000fe2000f8e18ff */
[----:B--2-4-:R-:W-:Y:S01]  /*1c60*/  SHF.L.U32 R0, R12, 0x1f, RZ ;  /* 0x0000001f0c007819 */ /* 0x014fe200000006ff */
[----:B------:R-:W-:Y:S01]  /*1c70*/  @!P1 SYNCS.ARRIVE.TRANS64.A1T0 RZ, [UR6+0x68], RZ ;  /* 0x000068ffffff99a7 */ /* 0x000fe20008100006 */
[----:B------:R-:W-:-:S06]  /*1c80*/  UISETP.GT.AND UP0, UPT, UR41, UR40, UPT ;  /* 0x000000282900728c */ /* 0x000fcc000bf04270 */
[----:B-1-3--:R1:W2:Y:S03]  /*1c90*/  SYNCS.PHASECHK.TRANS64.TRYWAIT P0, [UR4+0x18], R0 ;  /* 0x00001800ff0075a7 */ /* 0x00a2a60008001104 */
[----:B------:R-:W-:Y:S05]  /*1ca0*/  BRA.U !UP0, `(.L_x_32) ;  /* 0x0000000108c47547 */ /* 0x000fea000b800000 */
[----:B------:R-:W-:Y:S01]  /*1cb0*/  UIADD3 UR26, UPT, UPT, UR43, UR13, URZ ;  /* 0x0000000d2b1a7290 */ /* 0x000fe2000fffe0ff */
[----:B------:R-:W-:-:S11]  /*1cc0*/  UMOV UR4, UR5 ;  /* 0x0000000500047c82 */ /* 0x000fd60008000000 */
.L_x_38:
[----:B------:R-:W-:Y:S01]  /*1cd0*/  ULEA UR17, UR4, UR6, 0x3 ;  /* 0x0000000604117291 */ /* 0x000fe2000f8e18ff */
[----:B--2---:R-:W-:Y:S01]  /*1ce0*/  @!P3 MOV R2, 0x2000 ;  /* 0x000020000002b802 */ /* 0x004fe20000000f00 */
[----:B--2-4-:R-:W-:Y:S10]  /*1cf0*/  @P0 BRA `(.L_x_33) ;  /* 0x00000000000c0947 */ /* 0x014ff40003800000 */
[----:B------:R-:W-:-:S04]  /*1d00*/  SHF.L.U32 R3, R12, 0x1f, RZ ;  /* 0x0000001f0c037819 */ /* 0x000fc800000006ff */
[----:B------:R-:W2:Y:S02]  /*1d10*/  SYNCS.PHASECHK.TRANS64.TRYWAIT P0, [UR17+0x18], R3 ;  /* 0x00001803ff0075a7 */ /* 0x000ea40008001111 */
[----:B--2---:R-:W-:Y:S05]  /*1d20*/  @!P0 BRA `(.L_x_34) ;  /* 0x0000005400ec8947 */ /* 0x004fea0003800000 */
.L_x_33:
[----:B------:R2:W-:Y:S01]  /*1d30*/  @!P3 SYNCS.ARRIVE.TRANS64 RZ, [UR17], R2 ;  /* 0x00000002ffffb9a7 */ /* 0x0005e20008000011 */
[----:B------:R-:W-:-:S04]  /*1d40*/  ULOP3.LUT UR5, UR25, 0x2, URZ, 0xfc, !UPT ;  /* 0x0000000219057892 */ /* 0x000fc8000f8efcff */
[----:B------:R-:W-:-:S09]  /*1d50*/  UISETP.NE.AND UP0, UPT, UR5, 0x2, UPT ;  /* 0x000000020500788c */ /* 0x000fd2000bf05270 */
[----:B------:R-:W-:Y:S05]  /*1d60*/  BRA.U UP0, `(.L_x_35) ;  /* 0x0000000100047547 */ /* 0x000fea000b800000 */
[----:B------:R-:W-:Y:S05]  /*1d70*/  BPT.TRAP 0x1 ;  /* 0x000000040000795c */ /* 0x000fea0000300000 */
.L_x_35:
[----:B------:R-:W-:Y:S04]  /*1d80*/  BSSY.RECONVERGENT B0, `(.L_x_36) ;  /* 0x0000003000007945 */ /* 0x000fe80003800200 */
[----:B------:R-:W-:Y:S05]  /*1d90*/  @P2 BRA `(.L_x_37) ;  /* 0x0000000000042947 */ /* 0x000fea0003800000 */
[----:B------:R-:W-:Y:S05]  /*1da0*/  BPT.TRAP 0x1 ;  /* 0x000000040000795c */ /* 0x000fea0000300000 */
.L_x_37:
[----:B------:R-:W-:Y:S05]  /*1db0*/  BSYNC.RECONVERGENT B0 ;  /* 0x0000000000007941 */ /* 0x000fea0003800200 */
.L_x_36:
[----:B------:R-:W-:Y:S02]  /*1dc0*/  UIADD3 UR5, UPT, UPT, UR4, 0x1, URZ ;  /* 0x0000000104057890 */ /* 0x000fe4000fffe0ff */
[----:B------:R-:W-:Y:S02]  /*1dd0*/  ULEA UR16, UR4, UR6, 0xc ;  /* 0x0000000604107291 */ /* 0x000fe4000f8e60ff */
[----:B------:R-:W-:Y:S02]  /*1de0*/  UISETP.NE.AND UP0, UPT, UR5, 0x3, UPT ;  /* 0x000000030500788c */ /* 0x000fe4000bf05270 */
[----:B------:R-:W-:Y:S02]  /*1df0*/  ULEA UR4, UR4, UR24, 0xb ;  /* 0x0000001804047291 */ /* 0x000fe4000f8e58ff */
[----:B------:R-:W-:Y:S02]  /*1e00*/  USEL UR8, URZ, 0x1, UP0 ;  /* 0x00000001ff087887 */ /* 0x000fe40008000000 */
[----:B------:R-:W-:-:S02]  /*1e10*/  USEL UR5, UR5, URZ, UP0 ;  /* 0x000000ff05057287 */ /* 0x000fc40008000000 */
[----:B------:R-:W-:Y:S02]  /*1e20*/  UIADD3 UR22, UP1, UPT, UR28, 0x80, URZ ;  /* 0x000000801c167890 */ /* 0x000fe4000ff3e0ff */
[----:B------:R-:W-:Y:S01]  /*1e30*/  UIADD3 UR14, UP0, UPT, UR28, 0x180, URZ ;  /* 0x000001801c0e7890 */ /* 0x000fe2000ff1e0ff */
[----:B------:R-:W-:Y:S01]  /*1e40*/  LOP3.LUT R12, R12, UR8, RZ, 0x3c, !PT ;  /* 0x000000080c0c7c12 */ /* 0x000fe2000f8e3cff */
[----:B------:R-:W-:Y:S02]  /*1e50*/  ULEA UR4, UR4, UR6, 0x1 ;  /* 0x0000000604047291 */ /* 0x000fe4000f8e08ff */
[----:B------:R-:W-:Y:S01]  /*1e60*/  ULEA UR7, UR5, UR6, 0x3 ;  /* 0x0000000605077291 */ /* 0x000fe2000f8e18ff */
[----:B-1----:R-:W-:Y:S01]  /*1e70*/  SHF.L.U32 R0, R12, 0x1f, RZ ;  /* 0x0000001f0c007819 */ /* 0x002fe200000006ff */
[----:B------:R-:W-:Y:S02]  /*1e80*/  USHF.L.U32 UR18, UR13, 0x5, URZ ;  /* 0x000000050d127899 */ /* 0x000fe400080006ff */
[----:B------:R-:W-:-:S02]  /*1e90*/  UIADD3 UR16, UPT, UPT, UR16, 0x3400, URZ ;  /* 0x0000340010107890 */ /* 0x000fc4000fffe0ff */
[----:B------:R-:W-:Y:S02]  /*1ea0*/  UIADD3.X UR23, UPT, UPT, URZ, UR29, URZ, UP1, !UPT ;  /* 0x0000001dff177290 */ /* 0x000fe40008ffe4ff */
[----:B------:R-:W-:Y:S01]  /*1eb0*/  UIADD3 UR8, UPT, UPT, UR4, 0x6400, URZ ;  /* 0x0000640004087890 */ /* 0x000fe2000fffe0ff */
[----:B------:R3:W4:Y:S01]  /*1ec0*/  SYNCS.PHASECHK.TRANS64.TRYWAIT P0, [UR7+0x18], R0 ;  /* 0x00001800ff0075a7 */ /* 0x0007220008001107 */
[----:B------:R-:W-:Y:S01]  /*1ed0*/  UIADD3.X UR15, UPT, UPT, URZ, UR29, URZ, UP0, !UPT ;  /* 0x0000001dff0f7290 */ /* 0x000fe200087fe4ff */
[----:B------:R-:W-:Y:S01]  /*1ee0*/  UMOV UR30, 0x0 ;  /* 0x00000000001e7882 */ /* 0x000fe20000000000 */
[----:B------:R-:W-:Y:S01]  /*1ef0*/  UMOV UR31, 0x10000000 ;  /* 0x10000000001f7882 */ /* 0x000fe20000000000 */
[----:B------:R-:W-:Y:S01]  /*1f00*/  UMOV UR19, UR35 ;  /* 0x0000002300137c82 */ /* 0x000fe20008000000 */
[----:B------:R-:W-:Y:S01]  /*1f10*/  UMOV UR20, UR36 ;  /* 0x0000002400147c82 */ /* 0x000fe20008000000 */
[----:B------:R-:W-:Y:S01]  /*1f20*/  UMOV UR7, 0x30000 ;  /* 0x0003000000077882 */ /* 0x000fe20000000000 */
[----:B------:R-:W-:Y:S01]  /*1f30*/  UMOV UR12, UR36 ;  /* 0x00000024000c7c82 */ /* 0x000fe20008000000 */
[----:B------:R-:W-:Y:S01]  /*1f40*/  UMOV UR9, UR17 ;  /* 0x0000001100097c82 */ /* 0x000fe20008000000 */
[----:B------:R-:W-:Y:S01]  /*1f50*/  UMOV UR10, UR18 ;  /* 0x00000012000a7c82 */ /* 0x000fe20008000000 */
[----:B------:R3:W-:Y:S01]  /*1f60*/  UTMALDG.3D [UR16], [UR22], desc[UR30] ;  /* 0x00001e10160075b4 */ /* 0x0007e20008011000 */
[----:B------:R-:W-:Y:S01]  /*1f70*/  UIADD3 UR13, UPT, UPT, UR13, 0x1, URZ ;  /* 0x000000010d0d7890 */ /* 0x000fe2000fffe0ff */
[----:B------:R-:W-:-:S03]  /*1f80*/  UMOV UR4, UR5 ;  /* 0x0000000500047c82 */ /* 0x000fc60008000000 */
[----:B------:R-:W-:Y:S01]  /*1f90*/  UISETP.NE.AND UP0, UPT, UR13, UR26, UPT ;  /* 0x0000001a0d00728c */ /* 0x000fe2000bf05270 */
[----:B------:R3:W-:Y:S08]  /*1fa0*/  UTMALDG.3D.MULTICAST [UR8], [UR14], UR7, desc[UR30] ;  /* 0x00001e080e0073b4 */ /* 0x0007f00008011807 */
[----:B---3--:R-:W-:Y:S05]  /*1fb0*/  BRA.U UP0, `(.L_x_38) ;  /* 0xfffffffd00447547 */ /* 0x008fea000b83ffff */
.L_x_32:
[C---:B------:R-:W-:Y:S01]  /*1fc0*/  LEA R3, R11.reuse, UR6, 0x3 ;  /* 0x000000060b037c11 */ /* 0x040fe2000f8e18ff */
[----:B------:R-:W-:Y:S01]  /*1fd0*/  NOP ;  /* 0x0000000000007918 */ /* 0x000fe20000000000 */
[----:B-1----:R-:W-:Y:S02]  /*1fe0*/  SHF.L.U32 R0, R10, 0x1f, RZ ;  /* 0x0000001f0a007819 */ /* 0x002fe400000006ff */
[----:B------:R-:W-:Y:S02]  /*1ff0*/  LEA R4, R11, UR6, 0x4 ;  /* 0x000000060b047c11 */ /* 0x000fe4000f8e20ff */
[----:B--2-4-:R-:W1:Y:S02]  /*2000*/  SYNCS.PHASECHK.TRANS64.TRYWAIT P0, [R3+URZ+0x70], R0 ;  /* 0x00007000030075a7 */ /* 0x014e6400080011ff */
[----:B-1----:R-:W-:Y:S05]  /*2010*/  @!P0 BRA `(.L_x_39) ;  /* 0x0000005400488947 */ /* 0x002fea0003800000 */
.L_x_124:
[----:B------:R-:W2:Y:S01]  /*2020*/  LDS.128 R4, [R4+0x100] ;  /* 0x0001000004047984 */ /* 0x000ea20000000c00 */
[----:B------:R-:W-:Y:S01]  /*2030*/  UISETP.GE.AND UP0, UPT, UR42, 0x1, UPT ;  /* 0x000000012a00788c */ /* 0x000fe2000bf06270 */
[----:B------:R-:W-:Y:S01]  /*2040*/  @!PT LDS RZ, [RZ] ;  /* 0x00000000fffff984 */ /* 0x000fe20000000800 */
[----:B------:R-:W-:Y:S01]  /*2050*/  @!PT LDS RZ, [RZ] ;  /* 0x00000000fffff984 */ /* 0x000fe20000000800 */
[----:B------:R-:W-:Y:S01]  /*2060*/  @!PT LDS RZ, [RZ] ;  /* 0x00000000fffff984 */ /* 0x000fe20000000800 */
[----:B------:R-:W-:Y:S01]  /*2070*/  @!PT LDS RZ, [RZ] ;  /* 0x00000000fffff984 */ /* 0x000fe20000000800 */
[----:B------:R3:W-:Y:S06]  /*2080*/  MEMBAR.ALL.CTA ;  /* 0x0000000000007992 */ /* 0x0007ec0000008000 */
[----:B---3--:R-:W3:Y:S01]  /*2090*/  FENCE.VIEW.ASYNC.S ;  /* 0x00000000000073c6 */ /* 0x008ee20000000000 */
[----:B--2---:R-:W-:-:S13]  /*20a0*/  LOP3.LUT P0, RZ, R6, 0x1, RZ, 0xc0, !PT ;  /* 0x0000000106ff7812 */ /* 0x004fda000780c0ff */
[----:B---3--:R-:W-:Y:S01]  /*20b0*/  VOTEU.ANY UP1, P0 ;  /* 0x0000000000ff7886 */ /* 0x008fe20000020100 */
[----:B------:R-:W-:-:S13]  /*20c0*/  PLOP3.LUT P0, PT, PT, PT, UP1, 0x80, 0x8 ;  /* 0x000000000008781c */ /* 0x000fda0003f0f018 */
[----:B-1----:R-:W-:Y:S02]  /*20d0*/  @P0 LOP3.LUT R0, R5, 0xffff, RZ, 0xc0, !PT ;  /* 0x0000ffff05000812 */ /* 0x002fe400078ec0ff */
[----:B------:R-:W-:Y:S02]  /*20e0*/  @P0 MOV R2, R4 ;  /* 0x0000000400020202 */ /* 0x000fe40000000f00 */
[----:B------:R-:W-:Y:S01]  /*20f0*/  @P0 R2UR UR7, R0 ;  /* 0x00000000000702ca */ /* 0x000fe200000e0000 */
[----:B------:R-:W-:Y:S01]  /*2100*/  VIADD R0, R3, 0x80 ;  /* 0x0000008003007836 */ /* 0x000fe20000000000 */
[----:B------:R-:W-:Y:S02]  /*2110*/  @P0 SHF.R.U32.HI R4, RZ, 0x10, R5 ;  /* 0x00000010ff040819 */ /* 0x000fe40000011605 */
[----:B------:R-:W-:Y:S02]  /*2120*/  @P0 R2UR UR8, R2 ;  /* 0x00000000020802ca */ /* 0x000fe400000e0000 */
[----:B------:R-:W-:-:S02]  /*2130*/  PRMT R0, RZ, 0x654, R0 ;  /* 0x00000654ff007816 */ /* 0x000fc40000000000 */
[----:B------:R-:W-:Y:S02]  /*2140*/  @P0 R2UR UR4, R4 ;  /* 0x00000000040402ca */ /* 0x000fe400000e0000 */
[----:B------:R1:W-:Y:S03]  /*2150*/  SYNCS.ARRIVE.TRANS64.RED.A1T0 RZ, [R0+URZ], RZ ;  /* 0x000000ff00ff79a7 */ /* 0x0003e600081004ff */
[----:B------:R-:W-:-:S04]  /*2160*/  @UP1 UMOV UR27, UR7 ;  /* 0x00000007001b1c82 */ /* 0x000fc80008000000 */
[----:B------:R-:W-:-:S04]  /*2170*/  @UP1 UMOV UR37, UR8 ;  /* 0x0000000800251c82 */ /* 0x000fc80008000000 */
[----:B------:R-:W-:Y:S01]  /*2180*/  @UP1 UMOV UR36, UR4 ;  /* 0x0000000400241c82 */ /* 0x000fe20008000000 */
[----:B------:R-:W-:Y:S05]  /*2190*/  BRA.U !UP0, `(.L_x_40) ;  /* 0x0000000108d47547 */ /* 0x000fea000b800000 */
[----:B------:R-:W2:Y:S01]  /*21a0*/  LDCU.128 UR12, c[0x0][0xb10] ;  /* 0x00016200ff0c77ac */ /* 0x000ea20008000c00 */
[----:B------:R-:W3:Y:S01]  /*21b0*/  LDCU UR26, c[0x0][0xb20] ;  /* 0x00016400ff1a77ac */ /* 0x000ee20008000800 */
[----:B------:R-:W4:Y:S01]  /*21c0*/  LDCU UR20, c[0x0][0xb0c] ;  /* 0x00016180ff1477ac */ /* 0x000f220008000800 */
[----:B------:R-:W1:Y:S01]  /*21d0*/  LDCU.64 UR10, c[0x0][0xb28] ;  /* 0x00016500ff0a77ac */ /* 0x000e620008000a00 */
[----:B------:R-:W-:Y:S02]  /*21e0*/  UISETP.NE.AND UP3, UPT, UR42, 0x1, UPT ;  /* 0x000000012a00788c */ /* 0x000fe4000bf65270 */
[----:B--2---:R-:W-:Y:S02]  /*21f0*/  UIMAD.WIDE.U32 UR16, UR38, UR15, URZ ;  /* 0x0000000f261072a5 */ /* 0x004fe4000f8e00ff */
[----:B------:R-:W-:Y:S02]  /*2200*/  UIMAD.WIDE.U32 UR8, UR39, UR12, URZ ;  /* 0x0000000c270872a5 */ /* 0x000fe4000f8e00ff */
[----:B------:R-:W-:-:S02]  /*2210*/  UISETP.NE.AND UP0, UPT, UR14, 0x1, UPT ;  /* 0x000000010e00788c */ /* 0x000fc4000bf05270 */
[----:B------:R-:W-:Y:S01]  /*2220*/  UIMAD.WIDE.U32 UR22, UR27, UR15, URZ ;  /* 0x0000000f1b1672a5 */ /* 0x000fe2000f8e00ff */
[----:B------:R-:W-:Y:S02]  /*2230*/  UMOV UR16, UR17 ;  /* 0x0000001100107c82 */ /* 0x000fe40008000000 */
[----:B------:R-:W-:Y:S01]  /*2240*/  UMOV UR8, UR9 ;  /* 0x0000000900087c82 */ /* 0x000fe20008000000 */
[----:B---3--:R-:W-:Y:S02]  /*2250*/  USHF.R.U32.HI UR16, URZ, UR26, UR16 ;  /* 0x0000001aff107299 */ /* 0x008fe40008011610 */
[----:B----4-:R-:W-:Y:S02]  /*2260*/  UISETP.NE.AND UP2, UPT, UR20, 0x1, UPT ;  /* 0x000000011400788c */ /* 0x010fe4000bf45270 */
[----:B------:R-:W-:Y:S02]  /*2270*/  USHF.R.U32.HI UR8, URZ, UR13, UR8 ;  /* 0x0000000dff087299 */ /* 0x000fe40008011608 */
[----:B------:R-:W-:-:S02]  /*2280*/  USEL UR7, UR38, UR16, !UP0 ;  /* 0x0000001026077287 */ /* 0x000fc4000c000000 */
[----:B------:R-:W-:Y:S02]  /*2290*/  USEL UR8, UR39, UR8, !UP2 ;  /* 0x0000000827087287 */ /* 0x000fe4000d000000 */
[----:B-1----:R-:W-:Y:S01]  /*22a0*/  UIMAD.WIDE.U32 UR16, UR7, UR10, URZ ;  /* 0x0000000a071072a5 */ /* 0x002fe2000f8e00ff */
[----:B------:R-:W-:Y:S01]  /*22b0*/  UMOV UR4, UR23 ;  /* 0x0000001700047c82 */ /* 0x000fe20008000000 */
[----:B------:R-:W-:Y:S02]  /*22c0*/  UIMAD.WIDE.U32 UR18, UR37, UR12, URZ ;  /* 0x0000000c251272a5 */ /* 0x000fe4000f8e00ff */
[----:B------:R-:W-:-:S03]  /*22d0*/  UIMAD.WIDE.U32 UR22, UR8, UR10, URZ ;  /* 0x0000000a081672a5 */ /* 0x000fc6000f8e00ff */
[----:B------:R-:W-:Y:S01]  /*22e0*/  UMOV UR16, UR17 ;  /* 0x0000001100107c82 */ /* 0x000fe20008000000 */
[----:B------:R-:W-:Y:S02]  /*22f0*/  USHF.R.U32.HI UR4, URZ, UR26, UR4 ;  /* 0x0000001aff047299 */ /* 0x000fe40008011604 */
[----:B------:R-:W-:Y:S01]  /*2300*/  @UP3 USHF.R.U32.HI UR7, URZ, UR11, UR16 ;  /* 0x0000000bff073299 */ /* 0x000fe20008011610 */
[----:B------:R-:W-:Y:S01]  /*2310*/  UMOV UR18, UR19 ;  /* 0x0000001300127c82 */ /* 0x000fe20008000000 */
[----:B------:R-:W-:Y:S01]  /*2320*/  UMOV UR22, UR23 ;  /* 0x0000001700167c82 */ /* 0x000fe20008000000 */
[----:B------:R-:W-:Y:S02]  /*2330*/  USHF.R.U32.HI UR13, URZ, UR13, UR18 ;  /* 0x0000000dff0d7299 */ /* 0x000fe40008011612 */
[----:B------:R-:W-:Y:S02]  /*2340*/  USEL UR4, UR27, UR4, !UP0 ;  /* 0x000000041b047287 */ /* 0x000fe4000c000000 */
[----:B------:R-:W-:-:S02]  /*2350*/  @UP3 USHF.R.U32.HI UR8, URZ, UR11, UR22 ;  /* 0x0000000bff083299 */ /* 0x000fc40008011616 */
[----:B------:R-:W-:Y:S02]  /*2360*/  UIMAD UR9, UR42, UR7, URZ ;  /* 0x000000072a0972a4 */ /* 0x000fe4000f8e02ff */
[----:B------:R-:W-:Y:S02]  /*2370*/  USEL UR7, UR37, UR13, !UP2 ;  /* 0x0000000d25077287 */ /* 0x000fe4000d000000 */
[----:B------:R-:W-:Y:S02]  /*2380*/  UIMAD UR12, UR42, UR8, URZ ;  /* 0x000000082a0c72a4 */ /* 0x000fe4000f8e02ff */
[----:B------:R-:W-:Y:S02]  /*2390*/  UISETP.GE.AND UP0, UPT, UR4, UR9, UPT ;  /* 0x000000090400728c */ /* 0x000fe4000bf06270 */
[----:B------:R-:W-:Y:S02]  /*23a0*/  UIMAD.WIDE.U32 UR16, UR4, UR10, URZ ;  /* 0x0000000a041072a5 */ /* 0x000fe4000f8e00ff */
[----:B------:R-:W-:-:S02]  /*23b0*/  UISETP.GE.OR UP0, UPT, UR7, UR12, UP0 ;  /* 0x0000000c0700728c */ /* 0x000fc40008706670 */
[----:B------:R-:W-:Y:S02]  /*23c0*/  UIMAD.WIDE.U32 UR12, UR7, UR10, URZ ;  /* 0x0000000a070c72a5 */ /* 0x000fe4000f8e00ff */
[----:B------:R-:W-:Y:S01]  /*23d0*/  UIADD3 UR15, UPT, UPT, -UR4, URZ, URZ ;  /* 0x000000ff040f7290 */ /* 0x000fe2000fffe1ff */
[----:B------:R-:W-:Y:S01]  /*23e0*/  UMOV UR10, UR17 ;  /* 0x00000011000a7c82 */ /* 0x000fe20008000000 */
[----:B------:R-:W-:Y:S02]  /*23f0*/  UIADD3 UR12, UPT, UPT, -UR7, URZ, URZ ;  /* 0x000000ff070c7290 */ /* 0x000fe4000fffe1ff */
[----:B------:R-:W-:-:S03]  /*2400*/  USHF.R.U32.HI UR10, URZ, UR11, UR10 ;  /* 0x0000000bff0a7299 */ /* 0x000fc6000801160a */
[----:B------:R-:W-:Y:S01]  /*2410*/  @!UP0 UMOV UR9, UR13 ;  /* 0x0000000d00098c82 */ /* 0x000fe20008000000 */
[----:B------:R-:W-:Y:S02]  /*2420*/  UIMAD UR15, UR14, UR15, UR27 ;  /* 0x0000000f0e0f72a4 */ /* 0x000fe4000f8e021b */
[----:B------:R-:W-:Y:S02]  /*2430*/  USEL UR10, UR4, UR10, !UP3 ;  /* 0x0000000a040a7287 */ /* 0x000fe4000d800000 */
[----:B------:R-:W-:Y:S02]  /*2440*/  @!UP0 USHF.R.U32.HI UR9, URZ, UR11, UR9 ;  /* 0x0000000bff098299 */ /* 0x000fe40008011609 */
[----:B------:R-:W-:Y:S02]  /*2450*/  UIADD3 UR11, UPT, UPT, -UR10, URZ, URZ ;  /* 0x000000ff0a0b7290 */ /* 0x000fe4000fffe1ff */
[----:B------:R-:W-:Y:S02]  /*2460*/  @!UP0 USEL UR9, UR7, UR9, !UP3 ;  /* 0x0000000907098287 */ /* 0x000fe4000d800000 */
[----:B------:R-:W-:-:S02]  /*2470*/  UIMAD UR11, UR42, UR11, UR4 ;  /* 0x0000000b2a0b72a4 */ /* 0x000fc4000f8e0204 */
[----:B------:R-:W-:Y:S02]  /*2480*/  @!UP0 UIADD3 UR10, UPT, UPT, UR10, -UR9, URZ ;  /* 0x800000090a0a8290 */ /* 0x000fe4000fffe0ff */
[----:B------:R-:W-:Y:S02]  /*2490*/  @!UP0 UIMAD UR9, UR11, UR8, UR9 ;  /* 0x000000080b0982a4 */ /* 0x000fe4000f8e0209 */
[----:B------:R-:W-:Y:S02]  /*24a0*/  @!UP0 UIMAD UR4, UR42, UR10, UR7 ;  /* 0x0000000a2a0482a4 */ /* 0x000fe4000f8e0207 */
[----:B------:R-:W-:Y:S02]  /*24b0*/  UIMAD UR8, UR20, UR12, UR37 ;  /* 0x0000000c140872a4 */ /* 0x000fe4000f8e0225 */
[----:B------:R-:W-:Y:S01]  /*24c0*/  UIMAD UR27, UR4, UR14, UR15 ;  /* 0x0000000e041b72a4 */ /* 0x000fe2000f8e020f */
[----:B------:R-:W-:Y:S02]  /*24d0*/  @!UP0 UMOV UR7, UR9 ;  /* 0x0000000900078c82 */ /* 0x000fe40008000000 */
[----:B------:R-:W-:-:S12]  /*24e0*/  UIMAD UR37, UR7, UR20, UR8 ;  /* 0x00000014072572a4 */ /* 0x000fd8000f8e0208 */
.L_x_40:
[----:B------:R-:W2:Y:S02]  /*24f0*/  LDCU UR4, c[0x0][0xb30] ;  /* 0x00016600ff0477ac */ /* 0x000ea40008000800 */
[----:B--2---:R-:W-:-:S09]  /*2500*/  UISETP.NE.AND UP0, UPT, UR4, 0x1, UPT ;  /* 0x000000010400788c */ /* 0x004fd2000bf05270 */
[----:B------:R-:W-:Y:S05]  /*2510*/  BRA.U UP0, `(.L_x_41) ;  /* 0x0000000100447547 */ /* 0x000fea000b800000 */
[----:B------:R-:W2:Y:S01]  /*2520*/  LDCU.128 UR12, c[0x0][0xb10] ;  /* 0x00016200ff0c77ac */ /* 0x000ea20008000c00 */
[----:B------:R-:W3:Y:S01]  /*2530*/  LDCU UR16, c[0x0][0xb0c] ;  /* 0x00016180ff1077ac */ /* 0x000ee20008000800 */
[----:B------:R-:W4:Y:S01]  /*2540*/  LDCU UR17, c[0x0][0xb20] ;  /* 0x00016400ff1177ac */ /* 0x000f220008000800 */
[----:B--2---:R-:W-:Y:S02]  /*2550*/  UIMAD.WIDE.U32 UR10, UR37, UR12, URZ ;  /* 0x0000000c250a72a5 */ /* 0x004fe4000f8e00ff */
[----:B------:R-:W-:Y:S02]  /*2560*/  UIMAD.WIDE.U32 UR8, UR27, UR15, URZ ;  /* 0x0000000f1b0872a5 */ /* 0x000fe4000f8e00ff */
[----:B---3--:R-:W-:Y:S02]  /*2570*/  UISETP.NE.AND UP2, UPT, UR16, 0x1, UPT ;  /* 0x000000011000788c */ /* 0x008fe4000bf45270 */
[----:B------:R-:W-:Y:S01]  /*2580*/  UISETP.NE.AND UP0, UPT, UR14, 0x1, UPT ;  /* 0x000000010e00788c */ /* 0x000fe2000bf05270 */
[----:B------:R-:W-:-:S02]  /*2590*/  UMOV UR7, UR11 ;  /* 0x0000000b00077c82 */ /* 0x000fc40008000000 */
[----:B------:R-:W-:Y:S01]  /*25a0*/  UMOV UR4, UR9 ;  /* 0x0000000900047c82 */ /* 0x000fe20008000000 */
[----:B------:R-:W-:Y:S02]  /*25b0*/  USHF.R.U32.HI UR7, URZ, UR13, UR7 ;  /* 0x0000000dff077299 */ /* 0x000fe40008011607 */
[----:B----4-:R-:W-:Y:S02]  /*25c0*/  USHF.R.U32.HI UR4, URZ, UR17, UR4 ;  /* 0x00000011ff047299 */ /* 0x010fe40008011604 */
[----:B------:R-:W-:Y:S02]  /*25d0*/  USEL UR7, UR37, UR7, !UP2 ;  /* 0x0000000725077287 */ /* 0x000fe4000d000000 */
[----:B------:R-:W-:-:S04]  /*25e0*/  USEL UR4, UR27, UR4, !UP0 ;  /* 0x000000041b047287 */ /* 0x000fc8000c000000 */
[----:B------:R-:W-:Y:S02]  /*25f0*/  UIADD3 UR8, UPT, UPT, UR7, -UR4, URZ ;  /* 0x8000000407087290 */ /* 0x000fe4000fffe0ff */
[----:B------:R-:W-:Y:S02]  /*2600*/  UIADD3 UR4, UPT, UPT, -UR7, UR4, URZ ;  /* 0x0000000407047290 */ /* 0x000fe4000fffe1ff */
[----:B------:R-:W-:Y:S02]  /*2610*/  UIMAD UR27, UR8, UR14, UR27 ;  /* 0x0000000e081b72a4 */ /* 0x000fe4000f8e021b */
[----:B------:R-:W-:-:S12]  /*2620*/  UIMAD UR37, UR4, UR16, UR37 ;  /* 0x00000010042572a4 */ /* 0x000fd8000f8e0225 */
.L_x_41:
[----:B------:R-:W-:Y:S01]  /*2630*/  VIADD R11, R11, 0x1 ;  /* 0x000000010b0b7836 */ /* 0x000fe20000000000 */
[----:B------:R-:W-:Y:S02]  /*2640*/  R2UR UR7, R48 ;  /* 0x00000000300772ca */ /* 0x000fe400000e0000 */
[----:B------:R-:W-:Y:S02]  /*2650*/  R2UR UR4, R47 ;  /* 0x000000002f0472ca */ /* 0x000fe400000e0000 */
[C---:B------:R-:W-:Y:S02]  /*2660*/  ISETP.NE.AND P0, PT, R11.reuse, 0x2, PT ;  /* 0x000000020b00780c */ /* 0x040fe40003f05270 */
[----:B------:R-:W-:Y:S02]  /*2670*/  PLOP3.LUT P1, PT, PT, PT, PT, 0x80, 0x8 ;  /* 0x000000000008781c */ /* 0x000fe40003f2f070 */
[----:B-1----:R-:W-:Y:S02]  /*2680*/  SEL R0, RZ, 0x1, P0 ;  /* 0x00000001ff007807 */ /* 0x002fe40000000000 */
[----:B------:R-:W-:-:S02]  /*2690*/  SEL R11, R11, RZ, P0 ;  /* 0x000000ff0b0b7207 */ /* 0x000fc40000000000 */
[----:B------:R-:W-:Y:S01]  /*26a0*/  LOP3.LUT R10, R10, R0, RZ, 0x3c, !PT ;  /* 0x000000000a0a7212 */ /* 0x000fe200078e3cff */
[----:B------:R-:W-:Y:S02]  /*26b0*/  UIADD3 UR26, UPT, UPT, UR37, UR7, URZ ;  /* 0x00000007251a7290 */ /* 0x000fe4000fffe0ff */
[----:B------:R-:W-:Y:S01]  /*26c0*/  UIADD3 UR30, UPT, UPT, UR27, UR4, URZ ;  /* 0x000000041b1e7290 */ /* 0x000fe2000fffe0ff */
[----:B------:R-:W-:Y:S11]  /*26d0*/  BRA.U UP1, `(.L_x_42) ;  /* 0xfffffff101347547 */ /* 0x000ff6000b83ffff */
[----:B------:R-:W-:Y:S01]  /*26e0*/  UIADD3 UR6, UPT, UPT, UR6, 0x18, URZ ;  /* 0x0000001806067890 */ /* 0x000fe2000fffe0ff */
[----:B------:R-:W-:-:S03]  /*26f0*/  SHF.L.U32 R2, R12, 0x1f, RZ ;  /* 0x0000001f0c027819 */ /* 0x000fc600000006ff */
[----:B------:R-:W-:-:S09]  /*2700*/  ULEA UR4, UR5, UR6, 0x3 ;  /* 0x0000000605047291 */ /* 0x000fd2000f8e18ff */
[----:B------:R-:W1:Y:S02]  /*2710*/  SYNCS.PHASECHK.TRANS64.TRYWAIT P0, [UR4], R2 ;  /* 0x00000002ff0075a7 */ /* 0x000e640008001104 */
[----:B-1----:R-:W-:Y:S05]  /*2720*/  @!P0 BRA `(.L_x_43) ;  /* 0x0000004c00988947 */ /* 0x002fea0003800000 */
.L_x_126:
[----:B------:R-:W-:-:S04]  /*2730*/  UIADD3 UR4, UPT, UPT, UR5, 0x1, URZ ;  /* 0x0000000105047890 */ /* 0x000fc8000fffe0ff */
[----:B------:R-:W-:-:S04]  /*2740*/  UISETP.NE.AND UP0, UPT, UR4, 0x3, UPT ;  /* 0x000000030400788c */ /* 0x000fc8000bf05270 */
[----:B------:R-:W-:Y:S02]  /*2750*/  USEL UR7, URZ, 0x1, UP0 ;  /* 0x00000001ff077887 */ /* 0x000fe40008000000 */
[----:B------:R-:W-:-:S04]  /*2760*/  USEL UR4, UR4, URZ, UP0 ;  /* 0x000000ff04047287 */ /* 0x000fc80008000000 */
[----:B------:R-:W-:Y:S01]  /*2770*/  ULEA UR5, UR4, UR6, 0x3 ;  /* 0x0000000604057291 */ /* 0x000fe2000f8e18ff */
[----:B------:R-:W-:-:S04]  /*2780*/  LOP3.LUT R12, R12, UR7, RZ, 0x3c, !PT ;  /* 0x000000070c0c7c12 */ /* 0x000fc8000f8e3cff */
[----:B-1----:R-:W-:-:S04]  /*2790*/  SHF.L.U32 R2, R12, 0x1f, RZ ;  /* 0x0000001f0c027819 */ /* 0x002fc800000006ff */
[----:B------:R-:W1:Y:S02]  /*27a0*/  SYNCS.PHASECHK.TRANS64.TRYWAIT P0, [UR5], R2 ;  /* 0x00000002ff0075a7 */ /* 0x000e640008001105 */
[----:B-1----:R-:W-:Y:S05]  /*27b0*/  @!P0 BRA `(.L_x_44) ;  /* 0x0000004c008c8947 */ /* 0x002fea0003800000 */
.L_x_128:
[----:B------:R-:W-:-:S04]  /*27c0*/  UIADD3 UR4, UPT, UPT, UR4, 0x1, URZ ;  /* 0x0000000104047890 */ /* 0x000fc8000fffe0ff */
[----:B------:R-:W-:-:S04]  /*27d0*/  UISETP.NE.AND UP0, UPT, UR4, 0x3, UPT ;  /* 0x000000030400788c */ /* 0x000fc8000bf05270 */
[----:B------:R-:W-:Y:S02]  /*27e0*/  USEL UR5, URZ, 0x1, UP0 ;  /* 0x00000001ff057887 */ /* 0x000fe40008000000 */
[----:B------:R-:W-:-:S04]  /*27f0*/  USEL UR4, UR4, URZ, UP0 ;  /* 0x000000ff04047287 */ /* 0x000fc80008000000 */
[----:B------:R-:W-:Y:S01]  /*2800*/  ULEA UR4, UR4, UR6, 0x3 ;  /* 0x0000000604047291 */ /* 0x000fe2000f8e18ff */
[----:B-1----:R-:W-:-:S04]  /*2810*/  LOP3.LUT R2, R12, UR5, RZ, 0x3c, !PT ;  /* 0x000000050c027c12 */ /* 0x002fc8000f8e3cff */
[----:B------:R-:W-:Y:S01]  /*2820*/  SHF.L.U32 R2, R2, 0x1f, RZ ;  /* 0x0000001f02027819 */ /* 0x000fe200000006ff */
[----:B------:R-:W-:-:S07]  /*2830*/  IMAD.U32 R0, RZ, RZ, UR4 ;  /* 0x00000004ff007e24 */ /* 0x000fce000f8e00ff */
.L_x_45:
[----:B-1----:R1:W2:Y:S02]  /*2840*/  SYNCS.PHASECHK.TRANS64.TRYWAIT P0, [R0+URZ], R2 ;  /* 0x00000002000075a7 */ /* 0x0022a400080011ff */
[----:B--2---:R-:W-:Y:S05]  /*2850*/  @!P0 NANOSLEEP.SYNCS 0x989680 ;  /* 0x009896800000895d */ /* 0x004fea0003900000 */
[----:B------:R-:W2:Y:S02]  /*2860*/  @!P0 SYNCS.PHASECHK.TRANS64 P0, [R0+URZ], R2 ;  /* 0x00000002000085a7 */ /* 0x000ea400080010ff */
[----:B--2---:R-:W-:Y:S05]  /*2870*/  @P0 EXIT ;  /* 0x000000000000094d */ /* 0x004fea0003800000 */
[----:B------:R-:W-:Y:S05]  /*2880*/  BRA `(.L_x_45) ;  /* 0xfffffffc00ec7947 */ /* 0x000fea000383ffff */
.L_x_22:
[----:B------:R-:W-:-:S04]  /*2890*/  UISETP.NE.AND UP0, UPT, UR54, URZ, UPT ;  /* 0x000000ff3600728c */ /* 0x000fc8000bf05270 */
[----:B------:R-:W-:-:S09]  /*28a0*/  UISETP.NE.OR UP0, UPT, UR18, 0x1, UP0 ;  /* 0x000000011200788c */ /* 0x000fd20008705670 */
[----:B------:R-:W-:Y:S05]  /*28b0*/  BRA.U UP0, `(.L_x_46) ;  /* 0x0000000500487547 */ /* 0x000fea000b800000 */
[----:B------:R-:W-:Y:S01]  /*28c0*/  ISETP.GE.U32.AND P2, PT, R0, 0x2, PT ;  /* 0x000000020000780c */ /* 0x000fe20003f46070 */
[----:B------:R-:W-:Y:S01]  /*28d0*/  IMAD.MOV.U32 R12, RZ, RZ, 0x1 ;  /* 0x00000001ff0c7424 */ /* 0x000fe200078e00ff */
[----:B------:R-:W-:Y:S02]  /*28e0*/  CS2R R10, SRZ ;  /* 0x00000000000a7805 */ /* 0x000fe4000001ff00 */
[----:B------:R-:W-:Y:S01]  /*28f0*/  CS2R R8, SRZ ;  /* 0x0000000000087805 */ /* 0x000fe2000001ff00 */
[----:B------:R-:W-:Y:S01]  /*2900*/  UMOV UR6, 0x400 ;  /* 0x0000040000067882 */ /* 0x000fe20000000000 */
[----:B------:R-:W-:Y:S01]  /*2910*/  UMOV UR5, URZ ;  /* 0x000000ff00057c82 */ /* 0x000fe20008000000 */
[----:B------:R-:W-:-:S12]  /*2920*/  ULEA UR6, UR54, UR6, 0x18 ;  /* 0x0000000636067291 */ /* 0x000fd8000f8ec0ff */
.L_x_50:
[----:B------:R-:W-:Y:S02]  /*2930*/  LEA R2, R8, UR6, 0x3 ;  /* 0x0000000608027c11 */ /* 0x000fe4000f8e18ff */
[----:B------:R-:W-:-:S03]  /*2940*/  SHF.L.U32 R4, R9, 0x1f, RZ ;  /* 0x0000001f09047819 */ /* 0x000fc600000006ff */
[----:B------:R-:W-:Y:S01]  /*2950*/  VIADD R5, R2, 0xe0 ;  /* 0x000000e002057836 */ /* 0x000fe20000000000 */
[----:B------:R-:W2:Y:S02]  /*2960*/  SYNCS.PHASECHK.TRANS64.TRYWAIT P0, [R2+URZ+0xd0], R4 ;  /* 0x0000d004020075a7 */ /* 0x000ea400080011ff */
[----:B--2---:R-:W-:Y:S05]  /*2970*/  @!P0 BRA `(.L_x_47) ;  /* 0x0000004c00348947 */ /* 0x004fea0003800000 */
.L_x_129:
[----:B------:R-:W-:Y:S01]  /*2980*/  ULEA UR4, UR5, UR6, 0x3 ;  /* 0x0000000605047291 */ /* 0x000fe2000f8e18ff */
[----:B--2---:R-:W-:Y:S01]  /*2990*/  PRMT R2, RZ, 0x654, R5 ;  /* 0x00000654ff027816 */ /* 0x004fe20000000005 */
[----:B------:R-:W-:Y:S01]  /*29a0*/  @!P2 IMAD.MOV.U32 R4, RZ, RZ, 0x10 ;  /* 0x00000010ff04a424 */ /* 0x000fe200078e00ff */
[----:B------:R-:W-:Y:S01]  /*29b0*/  SHF.L.U32 R5, R12, 0x1f, RZ ;  /* 0x0000001f0c057819 */ /* 0x000fe200000006ff */
[----:B------:R-:W-:Y:S01]  /*29c0*/  UIADD3 UR7, UPT, UPT, UR4, 0x70, URZ ;  /* 0x0000007004077890 */ /* 0x000fe2000fffe0ff */
[----:B------:R2:W-:Y:S05]  /*29d0*/  SYNCS.ARRIVE.TRANS64.RED.A1T0 RZ, [R2+URZ], RZ ;  /* 0x000000ff02ff79a7 */ /* 0x0005ea00081004ff */
[----:B------:R-:W-:Y:S01]  /*29e0*/  IMAD.U32 R6, RZ, RZ, UR7 ;  /* 0x00000007ff067e24 */ /* 0x000fe2000f8e00ff */
[----:B------:R-:W3:Y:S04]  /*29f0*/  SYNCS.PHASECHK.TRANS64.TRYWAIT P0, [UR4+0x80], R5 ;  /* 0x00008005ff0075a7 */ /* 0x000ee80008001104 */
[----:B------:R-:W-:Y:S01]  /*2a00*/  PRMT R6, R0, 0x654, R6 ;  /* 0x0000065400067816 */ /* 0x000fe20000000006 */
[----:B--23--:R-:W-:Y:S06]  /*2a10*/  @!P0 BRA `(.L_x_48) ;  /* 0x0000004c00208947 */ /* 0x00cfec0003800000 */
.L_x_131:
[----:B------:R-:W-:Y:S01]  /*2a20*/  ULEA UR8, UR5, UR6, 0x4 ;  /* 0x0000000605087291 */ /* 0x000fe2000f8e20ff */
[----:B------:R-:W-:Y:S01]  /*2a30*/  SEL R3, R6, R3, !P2 ;  /* 0x0000000306037207 */ /* 0x000fe20005000000 */
[----:B------:R-:W-:Y:S01]  /*2a40*/  UIADD3 UR9, UPT, UPT, UR4, 0x70, URZ ;  /* 0x0000007004097890 */ /* 0x000fe2000fffe0ff */
[----:B--2---:R-:W-:Y:S01]  /*2a50*/  LEA R2, R11, UR6, 0x3 ;  /* 0x000000060b027c11 */ /* 0x004fe2000f8e18ff */
[----:B------:R-:W-:Y:S01]  /*2a60*/  UIADD3 UR8, UPT, UPT, UR8, 0x100, URZ ;  /* 0x0000010008087890 */ /* 0x000fe2000fffe0ff */
[----:B------:R2:W-:Y:S01]  /*2a70*/  @!P2 SYNCS.ARRIVE.TRANS64.RED RZ, [R3+URZ], R4 ;  /* 0x0000000403ffa9a7 */ /* 0x0005e200080004ff */
[----:B------:R-:W-:Y:S01]  /*2a80*/  UIADD3 UR4, UPT, UPT, UR5, 0x1, URZ ;  /* 0x0000000105047890 */ /* 0x000fe2000fffe0ff */
[----:B------:R-:W-:-:S03]  /*2a90*/  VIADD R8, R8, 0x1 ;  /* 0x0000000108087836 */ /* 0x000fc60000000000 */
[----:B------:R-:W-:Y:S02]  /*2aa0*/  UISETP.NE.AND UP0, UPT, UR4, 0x2, UPT ;  /* 0x000000020400788c */ /* 0x000fe4000bf05270 */
[----:B------:R-:W-:Y:S01]  /*2ab0*/  ISETP.NE.AND P0, PT, R8, 0x2, PT ;  /* 0x000000020800780c */ /* 0x000fe20003f05270 */
[----:B------:R-:W-:Y:S06]  /*2ac0*/  UGETNEXTWORKID.BROADCAST [UR8], [UR9] ;  /* 0x00000000080073ca */ /* 0x000fec0008000100 */
[----:B------:R-:W-:Y:S02]  /*2ad0*/  USEL UR7, URZ, 0x1, UP0 ;  /* 0x00000001ff077887 */ /* 0x000fe40008000000 */
[----:B------:R-:W-:-:S04]  /*2ae0*/  USEL UR5, UR4, URZ, UP0 ;  /* 0x000000ff04057287 */ /* 0x000fc80008000000 */
[----:B------:R-:W-:Y:S02]  /*2af0*/  LOP3.LUT R12, R12, UR7, RZ, 0x3c, !PT ;  /* 0x000000070c0c7c12 */ /* 0x000fe4000f8e3cff */
[----:B--2---:R-:W-:-:S04]  /*2b00*/  SHF.L.U32 R4, R10, 0x1f, RZ ;  /* 0x0000001f0a047819 */ /* 0x004fc800000006ff */
[----:B------:R-:W2:Y:S02]  /*2b10*/  SYNCS.PHASECHK.TRANS64.TRYWAIT P1, [R2+URZ+0x70], R4 ;  /* 0x00007004020075a7 */ /* 0x000ea400080211ff */
[----:B--2---:R-:W-:Y:S05]  /*2b20*/  @!P1 BRA `(.L_x_49) ;  /* 0x0000004800f49947 */ /* 0x004fea0003800000 */
.L_x_132:
[C---:B--2---:R-:W-:Y:S01]  /*2b30*/  LEA R4, R11.reuse, UR6, 0x4 ;  /* 0x000000060b047c11 */ /* 0x044fe2000f8e20ff */
[----:B------:R-:W-:Y:S01]  /*2b40*/  VIADD R2, R2, 0x80 ;  /* 0x0000008002027836 */ /* 0x000fe20000000000 */
[----:B------:R-:W-:Y:S01]  /*2b50*/  SEL R8, R8, RZ, P0 ;  /* 0x000000ff08087207 */ /* 0x000fe20000000000 */
[----:B------:R-:W-:-:S03]  /*2b60*/  VIADD R11, R11, 0x1 ;  /* 0x000000010b0b7836 */ /* 0x000fc60000000000 */
[----:B------:R-:W2:Y:S01]  /*2b70*/  LDS.128 R4, [R4+0x100] ;  /* 0x0001000004047984 */ /* 0x000ea20000000c00 */
[----:B------:R-:W-:Y:S02]  /*2b80*/  PRMT R2, RZ, 0x654, R2 ;  /* 0x00000654ff027816 */ /* 0x000fe40000000002 */
[C---:B------:R-:W-:Y:S01]  /*2b90*/  ISETP.NE.AND P1, PT, R11.reuse, 0x2, PT ;  /* 0x000000020b00780c */ /* 0x040fe20003f25270 */
[----:B------:R-:W-:Y:S01]  /*2ba0*/  @!PT LDS RZ, [RZ] ;  /* 0x00000000fffff984 */ /* 0x000fe20000000800 */
[----:B------:R-:W-:Y:S01]  /*2bb0*/  @!PT LDS RZ, [RZ] ;  /* 0x00000000fffff984 */ /* 0x000fe20000000800 */
[----:B------:R-:W-:Y:S01]  /*2bc0*/  @!PT LDS RZ, [RZ] ;  /* 0x00000000fffff984 */ /* 0x000fe20000000800 */
[----:B------:R-:W-:Y:S01]  /*2bd0*/  @!PT LDS RZ, [RZ] ;  /* 0x00000000fffff984 */ /* 0x000fe20000000800 */
[----:B------:R3:W-:Y:S06]  /*2be0*/  MEMBAR.ALL.CTA ;  /* 0x0000000000007992 */ /* 0x0007ec0000008000 */
[----:B---3--:R-:W3:Y:S01]  /*2bf0*/  FENCE.VIEW.ASYNC.S ;  /* 0x00000000000073c6 */ /* 0x008ee20000000000 */
[----:B------:R-:W-:Y:S01]  /*2c00*/  SEL R11, R11, RZ, P1 ;  /* 0x000000ff0b0b7207 */ /* 0x000fe20000800000 */
[----:B---3--:R3:W-:Y:S01]  /*2c10*/  SYNCS.ARRIVE.TRANS64.RED.A1T0 RZ, [R2+URZ], RZ ;  /* 0x000000ff02ff79a7 */ /* 0x0087e200081004ff */
[----:B--2---:R-:W-:-:S02]  /*2c20*/  LOP3.LUT P3, RZ, R6, 0x1, RZ, 0xc0, !PT ;  /* 0x0000000106ff7812 */ /* 0x004fc4000786c0ff */
[----:B------:R-:W-:-:S04]  /*2c30*/  SEL R4, RZ, 0x1, P1 ;  /* 0x00000001ff047807 */ /* 0x000fc80000800000 */
[----:B------:R-:W-:Y:S02]  /*2c40*/  LOP3.LUT R10, R10, R4, RZ, 0x3c, !PT ;  /* 0x000000040a0a7212 */ /* 0x000fe400078e3cff */
[----:B---3--:R-:W-:-:S04]  /*2c50*/  SEL R2, RZ, 0x1, P0 ;  /* 0x00000001ff027807 */ /* 0x008fc80000000000 */
[----:B------:R-:W-:Y:S01]  /*2c60*/  LOP3.LUT R9, R9, R2, RZ, 0x3c, !PT ;  /* 0x0000000209097212 */ /* 0x000fe200078e3cff */
[----:B------:R-:W-:Y:S06]  /*2c70*/  @P3 BRA `(.L_x_50) ;  /* 0xfffffffc002c3947 */ /* 0x000fec000383ffff */
[----:B------:R-:W-:Y:S01]  /*2c80*/  ULEA UR4, UR5, UR6, 0x3 ;  /* 0x0000000605047291 */ /* 0x000fe2000f8e18ff */
[----:B------:R-:W-:-:S08]  /*2c90*/  SHF.L.U32 R2, R12, 0x1f, RZ ;  /* 0x0000001f0c027819 */ /* 0x000fd000000006ff */
[----:B------:R-:W2:Y:S02]  /*2ca0*/  SYNCS.PHASECHK.TRANS64 P0, [UR4+0x80], R2 ;  /* 0x00008002ff0075a7 */ /* 0x000ea40008001004 */
[----:B--2---:R-:W-:Y:S05]  /*2cb0*/  @P0 BRA `(.L_x_51) ;  /* 0x0000000000080947 */ /* 0x004fea0003800000 */
[----:B------:R-:W2:Y:S02]  /*2cc0*/  SYNCS.PHASECHK.TRANS64.TRYWAIT P0, [UR4+0x80], R2 ;  /* 0x00008002ff0075a7 */ /* 0x000ea40008001104 */
[----:B--2---:R-:W-:Y:S05]  /*2cd0*/  @!P0 BRA `(.L_x_52) ;  /* 0x00000048009c8947 */ /* 0x004fea0003800000 */
.L_x_51:
[----:B------:R-:W-:-:S04]  /*2ce0*/  UIADD3 UR7, UPT, UPT, UR5, 0x1, URZ ;  /* 0x0000000105077890 */ /* 0x000fc8000fffe0ff */
[----:B------:R-:W-:-:S04]  /*2cf0*/  UISETP.NE.AND UP0, UPT, UR7, 0x2, UPT ;  /* 0x000000020700788c */ /* 0x000fc8000bf05270 */
[----:B------:R-:W-:Y:S02]  /*2d00*/  USEL UR8, URZ, 0x1, UP0 ;  /* 0x00000001ff087887 */ /* 0x000fe40008000000 */
[----:B------:R-:W-:-:S04]  /*2d10*/  USEL UR7, UR7, URZ, UP0 ;  /* 0x000000ff07077287 */ /* 0x000fc80008000000 */
[----:B------:R-:W-:Y:S01]  /*2d20*/  ULEA UR7, UR7, UR6, 0x3 ;  /* 0x0000000607077291 */ /* 0x000fe2000f8e18ff */
[----:B--2---:R-:W-:-:S04]  /*2d30*/  LOP3.LUT R2, R12, UR8, RZ, 0x3c, !PT ;  /* 0x000000080c027c12 */ /* 0x004fc8000f8e3cff */
[----:B------:R-:W-:-:S04]  /*2d40*/  SHF.L.U32 R0, R2, 0x1f, RZ ;  /* 0x0000001f02007819 */ /* 0x000fc800000006ff */
[----:B------:R-:W2:Y:S02]  /*2d50*/  SYNCS.PHASECHK.TRANS64 P0, [UR7+0x80], R0 ;  /* 0x00008000ff0075a7 */ /* 0x000ea40008001007 */
[----:B-12---:R-:W-:Y:S05]  /*2d60*/  @P0 EXIT ;  /* 0x000000000000094d */ /* 0x006fea0003800000 */
[----:B------:R-:W-:Y:S02]  /*2d70*/  SHF.L.U32 R2, R2, 0x1f, RZ ;  /* 0x0000001f02027819 */ /* 0x000fe400000006ff */
[----:B------:R-:W-:-:S07]  /*2d80*/  MOV R0, UR7 ;  /* 0x0000000700007c02 */ /* 0x000fce0008000f00 */
.L_x_53:
[----:B-1----:R1:W2:Y:S02]  /*2d90*/  SYNCS.PHASECHK.TRANS64.TRYWAIT P0, [R0+URZ+0x80], R2 ;  /* 0x00008002000075a7 */ /* 0x0022a400080011ff */
[----:B--2---:R-:W-:Y:S05]  /*2da0*/  @!P0 NANOSLEEP.SYNCS 0x989680 ;  /* 0x009896800000895d */ /* 0x004fea0003900000 */
[----:B------:R-:W2:Y:S02]  /*2db0*/  @!P0 SYNCS.PHASECHK.TRANS64 P0, [R0+URZ+0x80], R2 ;  /* 0x00008002000085a7 */ /* 0x000ea400080010ff */
[----:B--2---:R-:W-:Y:S05]  /*2dc0*/  @P0 EXIT ;  /* 0x000000000000094d */ /* 0x004fea0003800000 */
[----:B------:R-:W-:Y:S05]  /*2dd0*/  BRA `(.L_x_53) ;  /* 0xfffffffc00ec7947 */ /* 0x000fea000383ffff */
.L_x_46:
[----:B------:R-:W-:Y:S05]  /*2de0*/  BRA.U UP4, `(.L_x_54) ;  /* 0x0000000d049c7547 */ /* 0x000fea000b800000 */
[----:B------:R-:W-:Y:S01]  /*2df0*/  UMOV UR4, 0x40 ;  /* 0x0000004000047882 */ /* 0x000fe20000000000 */
[----:B------:R-:W-:Y:S01]  /*2e00*/  NOP ;  /* 0x0000000000007918 */ /* 0x000fe20000000000 */
[----:B------:R-:W-:Y:S01]  /*2e10*/  ULEA UR5, UR54, UR4, 0x18 ;  /* 0x0000000436057291 */ /* 0x000fe2000f8ec0ff */
[----:B------:R-:W-:Y:S02]  /*2e20*/  UMOV UR6, 0x400 ;  /* 0x0000040000067882 */ /* 0x000fe40000000000 */
[----:B------:R-:W-:-:S06]  /*2e30*/  ULEA UR6, UR54, UR6, 0x18 ;  /* 0x0000000636067291 */ /* 0x000fcc000f8ec0ff */
[----:B------:R-:W2:Y:S02]  /*2e40*/  LDS.U8 R0, [UR5+0x1c] ;  /* 0x00001c05ff007984 */ /* 0x000ea40008000000 */
[----:B--2---:R-:W-:-:S13]  /*2e50*/  ISETP.NE.AND P0, PT, R0, RZ, PT ;  /* 0x000000ff0000720c */ /* 0x004fda0003f05270 */
[----:B------:R-:W-:Y:S05]  /*2e60*/  @P0 BRA `(.L_x_55) ;  /* 0x0000000000580947 */ /* 0x000fea0003800000 */
[----:B------:R-:W-:-:S13]  /*2e70*/  ELECT P0, URZ, PT ;  /* 0x0000000000ff782f */ /* 0x000fda0003800000 */
[----:B------:R-:W-:Y:S05]  /*2e80*/  @!P0 BRA `(.L_x_56) ;  /* 0x0000000000608947 */ /* 0x000fea0003800000 */
[----:B------:R-:W-:Y:S01]  /*2e90*/  UMOV UR4, 0x10 ;  /* 0x0000001000047882 */ /* 0x000fe20000000000 */
[----:B------:R-:W-:Y:S01]  /*2ea0*/  HFMA2 R0, -RZ, RZ, 0, 5.9604644775390625e-08 ;  /* 0x00000001ff007431 */ /* 0x000fe200000001ff */
[----:B------:R-:W-:-:S03]  /*2eb0*/  MOV R3, 0xffff ;  /* 0x0000ffff00037802 */ /* 0x000fc60000000f00 */
[----:B------:R-:W-:Y:S04]  /*2ec0*/  DEPBAR.LE SB2, 0x36 ;  /* 0x0000ad800000791a */ /* 0x000fe80000000000 */
[----:B------:R-:W2:Y:S02]  /*2ed0*/  UTCATOMSWS.FIND_AND_SET.ALIGN UP0, UR4, UR4 ;  /* 0x00000004000475e3 */ /* 0x000ea40008000800 */
[----:B--2---:R-:W-:Y:S01]  /*2ee0*/  MOV R4, UR4 ;  /* 0x0000000400047c02 */ /* 0x004fe20008000f00 */
[----:B------:R-:W-:Y:S06]  /*2ef0*/  BRA.U UP0, `(.L_x_57) ;  /* 0x0000000100187547 */ /* 0x000fec000b800000 */
.L_x_58:
[----:B------:R-:W-:Y:S05]  /*2f00*/  NANOSLEEP 0x64 ;  /* 0x000000640000795d */ /* 0x000fea0003800000 */
[----:B------:R-:W-:-:S05]  /*2f10*/  UMOV UR4, 0x10 ;  /* 0x0000001000047882 */ /* 0x000fca0000000000 */
[----:B------:R-:W-:Y:S04]  /*2f20*/  DEPBAR.LE SB2, 0x36 ;  /* 0x0000ad800000791a */ /* 0x000fe80000000000 */
[----:B------:R-:W2:Y:S02]  /*2f30*/  UTCATOMSWS.FIND_AND_SET.ALIGN UP0, UR4, UR4 ;  /* 0x00000004000475e3 */ /* 0x000ea40008000800 */
[----:B--2---:R-:W-:Y:S01]  /*2f40*/  MOV R4, UR4 ;  /* 0x0000000400047c02 */ /* 0x004fe20008000f00 */
[----:B------:R-:W-:Y:S05]  /*2f50*/  BRA.U !UP0, `(.L_x_58) ;  /* 0xfffffffd08e87547 */ /* 0x000fea000b83ffff */
.L_x_57:
[-C--:B------:R-:W-:Y:S02]  /*2f60*/  SHF.L.U32 R3, R3, R4.reuse, RZ ;  /* 0x0000000403037219 */ /* 0x080fe400000006ff */
[----:B------:R-:W-:Y:S01]  /*2f70*/  SHF.L.U32 R0, R0, R4, RZ ;  /* 0x0000000400007219 */ /* 0x000fe200000006ff */
[----:B------:R-:W-:Y:S02]  /*2f80*/  IMAD.SHL.U32 R4, R4, 0x20, RZ ;  /* 0x0000002004047824 */ /* 0x000fe400078e00ff */
[----:B------:R2:W-:Y:S04]  /*2f90*/  ATOMS.OR RZ, [UR5+0x14], R3 ;  /* 0x00001403ffff798c */ /* 0x0005e8000b000005 */
[----:B------:R2:W-:Y:S04]  /*2fa0*/  ATOMS.OR RZ, [UR5+0x18], R0 ;  /* 0x00001800ffff798c */ /* 0x0005e8000b000005 */
[----:B------:R2:W-:Y:S01]  /*2fb0*/  STS [UR6+0x120], R4 ;  /* 0x00012004ff007988 */ /* 0x0005e20008000806 */
[----:B------:R-:W-:Y:S05]  /*2fc0*/  BRA `(.L_x_56) ;  /* 0x0000000000107947 */ /* 0x000fea0003800000 */
.L_x_55:
[----:B------:R-:W-:Y:S02]  /*2fd0*/  MOV R0, 0xffffffff ;  /* 0xffffffff00007802 */ /* 0x000fe40000000f00 */
[----:B------:R-:W-:-:S03]  /*2fe0*/  MOV R4, 0x3010 ;  /* 0x0000301000047802 */ /* 0x000fc60000000f00 */
[----:B------:R2:W-:Y:S04]  /*2ff0*/  STS [UR6+0x120], R0 ;  /* 0x00012000ff007988 */ /* 0x0005e80008000806 */
[----:B-12--5:R-:W-:Y:S05]  /*3000*/  CALL.REL.NOINC `($__internal_1_$__cuda_sm10x_tcgen05_guardrail_trap_phase_invalid_during_alloc) ;  /* 0x0000004c00747944 */ /* 0x026fea0003c00000 */
.L_x_56:
[----:B------:R-:W-:Y:S05]  /*3010*/  WARPSYNC.ALL ;  /* 0x0000000000007948 */ /* 0x000fea0003800000 */
[----:B------:R-:W3:Y:S01]  /*3020*/  S2UR UR4, SR_CgaCtaId ;  /* 0x00000000000479c3 */ /* 0x000ee20000008800 */
[----:B------:R-:W-:Y:S01]  /*3030*/  UMOV UR17, 0x400 ;  /* 0x0000040000117882 */ /* 0x000fe20000000000 */
[----:B------:R-:W-:-:S06]  /*3040*/  NOP ;  /* 0x0000000000007918 */ /* 0x000fcc0000000000 */
[----:B------:R-:W-:Y:S06]  /*3050*/  BAR.ARV 0x6, 0xa0 ;  /* 0x0182800000007b1d */ /* 0x000fec0000002000 */
[----:B------:R-:W4:Y:S01]  /*3060*/  LDCU UR5, c[0x0][0x38c] ;  /* 0x00007180ff0577ac */ /* 0x000f220008000800 */
[----:B------:R-:W-:Y:S01]  /*3070*/  LOP3.LUT R2, R2, 0xffff, RZ, 0xc0, !PT ;  /* 0x0000ffff02027812 */ /* 0x000fe200078ec0ff */
[----:B------:R-:W-:Y:S01]  /*3080*/  IMAD.MOV.U32 R11, RZ, RZ, 0x1 ;  /* 0x00000001ff0b7424 */ /* 0x000fe200078e00ff */
[----:B------:R-:W-:Y:S01]  /*3090*/  CS2R R8, SRZ ;  /* 0x0000000000087805 */ /* 0x000fe2000001ff00 */
[----:B------:R-:W1:Y:S01]  /*30a0*/  LDCU UR8, c[0x0][0x38c] ;  /* 0x00007180ff0877ac */ /* 0x000e620008000800 */
[----:B------:R-:W-:Y:S01]  /*30b0*/  R2UR UR19, R2 ;  /* 0x00000000021372ca */ /* 0x000fe200000e0000 */
[----:B------:R-:W-:Y:S01]  /*30c0*/  IMAD.MOV.U32 R10, RZ, RZ, RZ ;  /* 0x000000ffff0a7224 */ /* 0x000fe200078e00ff */
[----:B------:R-:W-:Y:S01]  /*30d0*/  UMOV UR22, URZ ;  /* 0x000000ff00167c82 */ /* 0x000fe20008000000 */
[----:B------:R-:W-:Y:S01]  /*30e0*/  UMOV UR14, URZ ;  /* 0x000000ff000e7c82 */ /* 0x000fe20008000000 */
[----:B---3--:R-:W-:Y:S01]  /*30f0*/  ULEA UR17, UR4, UR17, 0x18 ;  /* 0x0000001104117291 */ /* 0x008fe2000f8ec0ff */
[----:B------:R-:W-:Y:S01]  /*3100*/  UMOV UR26, 0x0 ;  /* 0x00000000001a7882 */ /* 0x000fe20000000000 */
[----:B------:R-:W-:-:S02]  /*3110*/  UMOV UR27, 0x4100010 ;  /* 0x04100010001b7882 */ /* 0x000fc40000000000 */
[----:B------:R-:W-:Y:S02]  /*3120*/  UIADD3 UR6, UPT, UPT, UR17, 0x3400, URZ ;  /* 0x0000340011067890 */ /* 0x000fe4000fffe0ff */
[----:B------:R-:W-:Y:S02]  /*3130*/  UIADD3 UR7, UPT, UPT, UR17, 0x6400, URZ ;  /* 0x0000640011077890 */ /* 0x000fe4000fffe0ff */
[----:B----4-:R-:W-:Y:S01]  /*3140*/  UIADD3 UR5, UPT, UPT, UR5, 0x1f, URZ ;  /* 0x0000001f05057890 */ /* 0x010fe2000fffe0ff */
[----:B--2---:R-:W2:Y:S01]  /*3150*/  LDS R0, [UR17+0x120] ;  /* 0x00012011ff007984 */ /* 0x004ea20008000800 */
[----:B------:R-:W-:Y:S02]  /*3160*/  USHF.R.U32.HI UR6, URZ, 0x4, UR6 ;  /* 0x00000004ff067899 */ /* 0x000fe40008011606 */
[----:B------:R-:W-:Y:S02]  /*3170*/  USHF.R.S32.HI UR4, URZ, 0x1f, UR5 ;  /* 0x0000001fff047899 */ /* 0x000fe40008011405 */
[----:B------:R-:W-:-:S02]  /*3180*/  ULOP3.LUT UR6, UR6, 0x3fff, URZ, 0xc0, !UPT ;  /* 0x00003fff06067892 */ /* 0x000fc4000f8ec0ff */
[----:B------:R-:W-:Y:S02]  /*3190*/  ULEA.HI UR4, UR4, UR5, URZ, 0x5 ;  /* 0x0000000504047291 */ /* 0x000fe4000f8f28ff */
[----:B------:R-:W-:Y:S02]  /*31a0*/  USHF.R.U32.HI UR5, URZ, 0x4, UR7 ;  /* 0x00000004ff057899 */ /* 0x000fe40008011607 */
[----:B------:R-:W-:Y:S02]  /*31b0*/  USHF.R.S32.HI UR28, URZ, 0x5, UR4 ;  /* 0x00000005ff1c7899 */ /* 0x000fe40008011404 */
[----:B------:R-:W-:Y:S02]  /*31c0*/  ULOP3.LUT UR5, UR5, 0x3fff, URZ, 0xc0, !UPT ;  /* 0x00003fff05057892 */ /* 0x000fe4000f8ec0ff */
[----:B------:R-:W-:Y:S02]  /*31d0*/  UISETP.LT.AND UP0, UPT, UR28, 0x1, UPT ;  /* 0x000000011c00788c */ /* 0x000fe4000bf01270 */
[----:B------:R-:W-:-:S02]  /*31e0*/  ULOP3.LUT UR20, UR6, 0x10000, URZ, 0xfc, !UPT ;  /* 0x0001000006147892 */ /* 0x000fc4000f8efcff */
[----:B------:R-:W-:Y:S02]  /*31f0*/  USEL UR29, UR28, 0x1, !UP0 ;  /* 0x000000011c1d7887 */ /* 0x000fe4000c000000 */
[----:B------:R-:W-:Y:S02]  /*3200*/  ULOP3.LUT UR21, UR5, 0x10000, URZ, 0xfc, !UPT ;  /* 0x0001000005157892 */ /* 0x000fe4000f8efcff */
[----:B------:R-:W-:Y:S02]  /*3210*/  UIADD3 UR29, UPT, UPT, -UR29, URZ, URZ ;  /* 0x000000ff1d1d7290 */ /* 0x000fe4000fffe1ff */
[----:B-1----:R-:W-:Y:S01]  /*3220*/  UISETP.GE.AND UP4, UPT, UR8, 0x1, UPT ;  /* 0x000000010800788c */ /* 0x002fe2000bf86270 */
[----:B------:R-:W-:Y:S01]  /*3230*/  UMOV UR24, 0x0 ;  /* 0x0000000000187882 */ /* 0x000fe20000000000 */
[----:B------:R-:W-:Y:S01]  /*3240*/  UMOV UR25, 0x4100010 ;  /* 0x0410001000197882 */ /* 0x000fe20000000000 */
[----:B--2---:R-:W-:-:S15]  /*3250*/  R2UR UR30, R0 ;  /* 0x00000000001e72ca */ /* 0x004fde00000e0000 */
.L_x_65:
[----:B------:R-:W-:Y:S02]  /*3260*/  LEA R0, R10, UR17, 0x3 ;  /* 0x000000110a007c11 */ /* 0x000fe4000f8e18ff */
[----:B------:R-:W-:Y:S02]  /*3270*/  SHF.L.U32 R2, R9, 0x1f, RZ ;  /* 0x0000001f09027819 */ /* 0x000fe400000006ff */
[----:B------:R-:W-:Y:S01]  /*3280*/  PLOP3.LUT P0, PT, PT, PT, UP4, 0x80, 0x8 ;  /* 0x000000000008781c */ /* 0x000fe20003f0f048 */
[----:B------:R-:W-:Y:S01]  /*3290*/  VIADD R3, R0, 0x80 ;  /* 0x0000008000037836 */ /* 0x000fe20000000000 */
[----:B-1----:R-:W1:Y:S02]  /*32a0*/  SYNCS.PHASECHK.TRANS64.TRYWAIT P1, [R0+URZ+0x70], R2 ;  /* 0x00007002000075a7 */ /* 0x002e6400080211ff */
[----:B-1-3--:R-:W-:Y:S09]  /*32b0*/  @!P1 BRA `(.L_x_59) ;  /* 0x00000044003c9947 */ /* 0x00aff20003800000 */
.L_x_134:
[----:B------:R-:W-:Y:S01]  /*32c0*/  LEA R4, R10, UR17, 0x4 ;  /* 0x000000110a047c11 */ /* 0x000fe2000f8e20ff */
[----:B------:R-:W-:Y:S01]  /*32d0*/  @UP4 ULEA UR4, UR14, UR17, 0x3 ;  /* 0x000000110e044291 */ /* 0x000fe2000f8e18ff */
[----:B------:R-:W-:Y:S01]  /*32e0*/  PLOP3.LUT P2, PT, PT, PT, PT, 0x80, 0x8 ;  /* 0x000000000008781c */ /* 0x000fe20003f4f070 */
[----:B------:R-:W-:Y:S01]  /*32f0*/  ULEA UR23, UR22, UR17, 0x3 ;  /* 0x0000001116177291 */ /* 0x000fe2000f8e18ff */
[----:B------:R-:W-:Y:S02]  /*3300*/  PRMT R3, RZ, 0x654, R3 ;  /* 0x00000654ff037816 */ /* 0x000fe40000000003 */
[----:B------:R-:W2:Y:S01]  /*3310*/  LDS.128 R4, [R4+0x100] ;  /* 0x0001000004047984 */ /* 0x000ea20000000c00 */
[----:B-1----:R-:W-:Y:S02]  /*3320*/  @P0 SHF.L.U32 R2, R8, 0x1f, RZ ;  /* 0x0000001f08020819 */ /* 0x002fe400000006ff */
[----:B------:R-:W-:Y:S01]  /*3330*/  SHF.L.U32 R0, R11, 0x1f, RZ ;  /* 0x0000001f0b007819 */ /* 0x000fe200000006ff */
[----:B------:R-:W-:Y:S01]  /*3340*/  @!PT LDS RZ, [RZ] ;  /* 0x00000000fffff984 */ /* 0x000fe20000000800 */
[----:B------:R-:W-:Y:S01]  /*3350*/  @!PT LDS RZ, [RZ] ;  /* 0x00000000fffff984 */ /* 0x000fe20000000800 */
[----:B------:R-:W-:Y:S01]  /*3360*/  @!PT LDS RZ, [RZ] ;  /* 0x00000000fffff984 */ /* 0x000fe20000000800 */
[----:B------:R-:W-:Y:S01]  /*3370*/  @!PT LDS RZ, [RZ] ;  /* 0x00000000fffff984 */ /* 0x000fe20000000800 */
[----:B------:R1:W-:Y:S06]  /*3380*/  MEMBAR.ALL.CTA ;  /* 0x0000000000007992 */ /* 0x0003ec0000008000 */
[----:B-1----:R-:W1:Y:S02]  /*3390*/  FENCE.VIEW.ASYNC.S ;  /* 0x00000000000073c6 */ /* 0x002e640000000000 */
[----:B-1----:R1:W-:Y:S01]  /*33a0*/  SYNCS.ARRIVE.TRANS64.RED.A1T0 RZ, [R3+URZ], RZ ;  /* 0x000000ff03ff79a7 */ /* 0x0023e200081004ff */
[----:B------:R1:W3:Y:S01]  /*33b0*/  @P0 SYNCS.PHASECHK.TRANS64.TRYWAIT P2, [UR4], R2 ;  /* 0x00000002ff0005a7 */ /* 0x0002e20008041104 */
[----:B------:R-:W-:Y:S01]  /*33c0*/  ULEA.HI UR4, UR22, UR22, URZ, 0x1 ;  /* 0x0000001616047291 */ /* 0x000fe2000f8f08ff */
[----:B--2---:R-:W-:-:S03]  /*33d0*/  LOP3.LUT P1, RZ, R6, 0x1, RZ, 0xc0, !PT ;  /* 0x0000000106ff7812 */ /* 0x004fc6000782c0ff */
[----:B------:R-:W-:Y:S02]  /*33e0*/  USHF.L.U32 UR18, UR4, 0x5, URZ ;  /* 0x0000000504127899 */ /* 0x000fe400080006ff */
[----:B------:R-:W-:Y:S02]  /*33f0*/  ULOP3.LUT UR4, UR4, 0xffe, URZ, 0xc0, !UPT ;  /* 0x00000ffe04047892 */ /* 0x000fe4000f8ec0ff */
[----:B------:R-:W-:Y:S02]  /*3400*/  ULOP3.LUT UR18, UR18, 0xffffffc0, URZ, 0xc0, !UPT ;  /* 0xffffffc012127892 */ /* 0x000fe4000f8ec0ff */
[----:B------:R-:W-:Y:S02]  /*3410*/  UIADD3 UR4, UPT, UPT, -UR4, UR22, URZ ;  /* 0x0000001604047290 */ /* 0x000fe4000fffe1ff */
[----:B------:R-:W-:Y:S01]  /*3420*/  UIADD3 UR18, UPT, UPT, UR30, UR18, URZ ;  /* 0x000000121e127290 */ /* 0x000fe2000fffe0ff */
[----:B------:R-:W2:Y:S03]  /*3430*/  SYNCS.PHASECHK.TRANS64.TRYWAIT P0, [UR23+0xb0], R0 ;  /* 0x0000b000ff0075a7 */ /* 0x000ea60008001117 */
[----:B------:R-:W-:Y:S01]  /*3440*/  ULEA UR18, UR4, UR18, 0x14 ;  /* 0x0000001204127291 */ /* 0x000fe2000f8ea0ff */
[----:B-123--:R-:W-:Y:S11]  /*3450*/  @!P0 BRA `(.L_x_60) ;  /* 0x0000004000e88947 */ /* 0x00eff60003800000 */
.L_x_136:
[----:B------:R-:W-:Y:S01]  /*3460*/  IADD3 R10, PT, PT, R10, 0x1, RZ ;  /* 0x000000010a0a7810 */ /* 0x000fe20007ffe0ff */
[----:B------:R-:W-:Y:S06]  /*3470*/  BRA.U !UP4, `(.L_x_61) ;  /* 0x000000010c987547 */ /* 0x000fec000b800000 */
[----:B------:R-:W-:Y:S01]  /*3480*/  UPLOP3.LUT UP2, UPT, UPT, UPT, UPT, 0x40, 0x4 ;  /* 0x000000000004789c */ /* 0x000fe20003f4e870 */
[----:B------:R-:W-:Y:S01]  /*3490*/  UMOV UR16, UR29 ;  /* 0x0000001d00107c82 */ /* 0x000fe20008000000 */
[----:B------:R-:W-:Y:S01]  /*34a0*/  UMOV UR15, UR28 ;  /* 0x0000001c000f7c82 */ /* 0x000fe20008000000 */
[----:B------:R-:W-:-:S08]  /*34b0*/  UMOV UR6, UR14 ;  /* 0x0000000e00067c82 */ /* 0x000fd00008000000 */
.L_x_64:
[----:B------:R-:W-:Y:S02]  /*34c0*/  UIADD3 UR16, UPT, UPT, UR16, 0x1, URZ ;  /* 0x0000000110107890 */ /* 0x000fe4000fffe0ff */
[----:B--2---:R-:W-:Y:S02]  /*34d0*/  ULEA UR5, UR6, UR17, 0x3 ;  /* 0x0000001106057291 */ /* 0x004fe4000f8e18ff */
[----:B------:R-:W-:Y:S01]  /*34e0*/  UISETP.NE.AND UP3, UPT, UR16, URZ, UPT ;  /* 0x000000ff1000728c */ /* 0x000fe2000bf65270 */
[----:B---3--:R-:W-:Y:S10]  /*34f0*/  @P2 BRA `(.L_x_62) ;  /* 0x00000000000c2947 */ /* 0x008ff40003800000 */
[----:B-1----:R-:W-:Y:S04]  /*3500*/  SHF.L.U32 R2, R8, 0x1f, RZ ;  /* 0x0000001f08027819 */ /* 0x002fe800000006ff */
[----:B------:R-:W1:Y:S02]  /*3510*/  SYNCS.PHASECHK.TRANS64.TRYWAIT P0, [UR5], R2 ;  /* 0x00000002ff0075a7 */ /* 0x000e640008001105 */
[----:B-1----:R-:W-:Y:S05]  /*3520*/  @!P0 BRA `(.L_x_63) ;  /* 0x0000004000cc8947 */ /* 0x002fea0003800000 */
.L_x_62:
[----:B------:R-:W-:Y:S01]  /*3530*/  UISETP.NE.AND UP0, UPT, UR15, 0x1, UPT ;  /* 0x000000010f00788c */ /* 0x000fe2000bf05270 */
[----:B------:R-:W-:Y:S01]  /*3540*/  PLOP3.LUT P2, PT, PT, PT, PT, 0x80, 0x8 ;  /* 0x000000000008781c */ /* 0x000fe20003f4f070 */
[----:B------:R-:W-:Y:S02]  /*3550*/  UIADD3 UR4, UPT, UPT, UR6, 0x1, URZ ;  /* 0x0000000106047890 */ /* 0x000fe4000fffe0ff */
[----:B------:R-:W-:Y:S02]  /*3560*/  ULEA UR12, UR6, UR21, 0x8 ;  /* 0x00000015060c7291 */ /* 0x000fe4000f8e40ff */
[----:B------:R-:W-:Y:S01]  /*3570*/  UISETP.NE.AND UP1, UPT, UR4, 0x3, UPT ;  /* 0x000000030400788c */ /* 0x000fe2000bf25270 */
[----:B------:R-:W-:Y:S01]  /*3580*/  PLOP3.LUT P0, PT, PT, PT, UP0, 0x80, 0x8 ;  /* 0x000000000008781c */ /* 0x000fe20003f0f008 */
[----:B------:R-:W-:Y:S02]  /*3590*/  UIADD3 UR10, UPT, UPT, UR12, 0x2, URZ ;  /* 0x000000020c0a7890 */ /* 0x000fe4000fffe0ff */
[----:B------:R-:W-:Y:S02]  /*35a0*/  USEL UR7, URZ, 0x1, UP1 ;  /* 0x00000001ff077887 */ /* 0x000fe40008800000 */
[----:B------:R-:W-:Y:S02]  /*35b0*/  USEL UR14, UR4, URZ, UP1 ;  /* 0x000000ff040e7287 */ /* 0x000fe40008800000 */
[----:B------:R-:W-:Y:S02]  /*35c0*/  UIADD3 UR15, UPT, UPT, UR15, -0x1, URZ ;  /* 0xffffffff0f0f7890 */ /* 0x000fe4000fffe0ff */
[----:B------:R-:W-:Y:S01]  /*35d0*/  @UP0 ULEA UR4, UR14, UR17, 0x3 ;  /* 0x000000110e040291 */ /* 0x000fe2000f8e18ff */
[----:B------:R-:W-:Y:S01]  /*35e0*/  LOP3.LUT R8, R8, UR7, RZ, 0x3c, !PT ;  /* 0x0000000708087c12 */ /* 0x000fe2000f8e3cff */
[----:B------:R-:W-:Y:S01]  /*35f0*/  UIADD3 UR7, UPT, UPT, UR5, 0x18, URZ ;  /* 0x0000001805077890 */ /* 0x000fe2000fffe0ff */
[----:B------:R-:W-:Y:S02]  /*3600*/  UMOV UR13, 0x80004020 ;  /* 0x80004020000d7882 */ /* 0x000fe40000000000 */
[----:B-1----:R-:W-:Y:S01]  /*3610*/  @P0 SHF.L.U32 R0, R8, 0x1f, RZ ;  /* 0x0000001f08000819 */ /* 0x002fe200000006ff */
[----:B------:R-:W-:Y:S01]  /*3620*/  UMOV UR5, 0x80004020 ;  /* 0x8000402000057882 */ /* 0x000fe20000000000 */
[----:B------:R-:W-:Y:S01]  /*3630*/  UMOV UR11, 0x80004020 ;  /* 0x80004020000b7882 */ /* 0x000fe20000000000 */
[----:B------:R-:W-:Y:S01]  /*3640*/  UMOV UR9, 0x80004020 ;  /* 0x8000402000097882 */ /* 0x000fe20000000000 */
[----:B------:R2:W3:Y:S01]  /*3650*/  @P0 SYNCS.PHASECHK.TRANS64.TRYWAIT P2, [UR4], R0 ;  /* 0x00000000ff0005a7 */ /* 0x0004e20008041104 */
[----:B------:R-:W-:Y:S03]  /*3660*/  ULEA UR4, UR6, UR20, 0x8 ;  /* 0x0000001406047291 */ /* 0x000fe6000f8e40ff */
[----:B------:R-:W-:Y:S01]  /*3670*/  UMOV UR6, UR14 ;  /* 0x0000000e00067c82 */ /* 0x000fe20008000000 */
[----:B------:R-:W-:Y:S05]  /*3680*/  UIADD3 UR8, UPT, UPT, UR4, 0x2, URZ ;  /* 0x0000000204087890 */ /* 0x000fea000fffe0ff */
[----:B------:R2:W-:Y:S01]  /*3690*/  UTCHMMA gdesc[UR4], gdesc[UR12], tmem[UR18], tmem[UR26], idesc[UR27], UP2 ;  /* 0x00ff1a0c040075ea */ /* 0x0005e20009000012 */
[----:B------:R-:W-:Y:S03]  /*36a0*/  UPLOP3.LUT UP2, UPT, UPT, UPT, UPT, 0x80, 0x8 ;  /* 0x000000000008789c */ /* 0x000fe60003f4f070 */
[----:B------:R2:W-:Y:S01]  /*36b0*/  UTCHMMA gdesc[UR8], gdesc[UR10], tmem[UR18], tmem[UR24], idesc[UR25], UPT ;  /* 0x00ff180a080075ea */ /* 0x0005e2000b800012 */
[----:B------:R2:W-:Y:S01]  /*36c0*/  UTCBAR.MULTICAST [UR7], URZ, UR19 ;  /* 0x000000ff070073e9 */ /* 0x0005e20008000813 */
[----:B------:R-:W-:Y:S06]  /*36d0*/  BRA.U UP3, `(.L_x_64) ;  /* 0xfffffffd03787547 */ /* 0x000fec000b83ffff */
.L_x_61:
[----:B--2---:R-:W-:Y:S01]  /*36e0*/  UIADD3 UR4, UPT, UPT, UR22, 0x1, URZ ;  /* 0x0000000116047890 */ /* 0x004fe2000fffe0ff */
[C---:B------:R-:W-:Y:S01]  /*36f0*/  ISETP.NE.AND P0, PT, R10.reuse, 0x2, PT ;  /* 0x000000020a00780c */ /* 0x040fe20003f05270 */
[----:B------:R-:W-:Y:S02]  /*3700*/  UIADD3 UR5, UPT, UPT, UR23, 0x90, URZ ;  /* 0x0000009017057890 */ /* 0x000fe4000fffe0ff */
[----:B------:R-:W-:Y:S01]  /*3710*/  UISETP.NE.AND UP0, UPT, UR4, 0x4, UPT ;  /* 0x000000040400788c */ /* 0x000fe2000bf05270 */
[----:B-1----:R-:W-:Y:S02]  /*3720*/  SEL R0, RZ, 0x1, P0 ;  /* 0x00000001ff007807 */ /* 0x002fe40000000000 */
[----:B------:R-:W-:Y:S01]  /*3730*/  SEL R10, R10, RZ, P0 ;  /* 0x000000ff0a0a7207 */ /* 0x000fe20000000000 */
[----:B------:R-:W-:Y:S01]  /*3740*/  USEL UR6, URZ, 0x1, UP0 ;  /* 0x00000001ff067887 */ /* 0x000fe20008000000 */
[----:B------:R-:W-:Y:S01]  /*3750*/  LOP3.LUT R9, R9, R0, RZ, 0x3c, !PT ;  /* 0x0000000009097212 */ /* 0x000fe200078e3cff */
[----:B------:R-:W-:Y:S01]  /*3760*/  USEL UR22, UR4, URZ, UP0 ;  /* 0x000000ff04167287 */ /* 0x000fe20008000000 */
[----:B------:R1:W-:Y:S03]  /*3770*/  UTCBAR [UR5], URZ ;  /* 0x000000ff050073e9 */ /* 0x0003e600080000ff */
[----:B------:R-:W-:Y:S01]  /*3780*/  LOP3.LUT R11, R11, UR6, RZ, 0x3c, !PT ;  /* 0x000000060b0b7c12 */ /* 0x000fe2000f8e3cff */
[----:B------:R-:W-:Y:S07]  /*3790*/  @P1 BRA `(.L_x_65) ;  /* 0xfffffff800b01947 */ /* 0x000fee000383ffff */
[----:B------:R-:W2:Y:S01]  /*37a0*/  S2UR UR8, SR_CgaCtaId ;  /* 0x00000000000879c3 */ /* 0x000ea20000008800 */
[----:B------:R-:W-:Y:S01]  /*37b0*/  ELECT P0, URZ, PT ;  /* 0x0000000000ff782f */ /* 0x000fe20003800000 */
[----:B------:R-:W-:Y:S01]  /*37c0*/  IMAD.MOV.U32 R0, RZ, RZ, 0x1 ;  /* 0x00000001ff007424 */ /* 0x000fe200078e00ff */
[----:B------:R-:W-:Y:S01]  /*37d0*/  UIADD3 UR17, UPT, UPT, UR17, 0xb0, URZ ;  /* 0x000000b011117890 */ /* 0x000fe2000fffe0ff */
[----:B------:R-:W-:Y:S01]  /*37e0*/  SHF.L.U32 R2, R11, 0x1f, RZ ;  /* 0x0000001f0b027819 */ /* 0x000fe200000006ff */
[----:B------:R-:W-:-:S03]  /*37f0*/  UMOV UR4, 0x40 ;  /* 0x0000004000047882 */ /* 0x000fc60000000000 */
[----:B------:R-:W-:Y:S01]  /*3800*/  UVIRTCOUNT.DEALLOC.SMPOOL 0x80 ;  /* 0x000000800000784c */ /* 0x000fe20000000000 */
[----:B--2---:R-:W-:Y:S02]  /*3810*/  ULEA UR8, UR8, UR4, 0x18 ;  /* 0x0000000408087291 */ /* 0x004fe4000f8ec0ff */
[----:B------:R-:W-:-:S07]  /*3820*/  ULEA UR4, UR22, UR17, 0x3 ;  /* 0x0000001116047291 */ /* 0x000fce000f8e18ff */
[----:B------:R2:W-:Y:S02]  /*3830*/  @P0 STS.U8 [UR8+0x1c], R0 ;  /* 0x00001c00ff000988 */ /* 0x0005e40008000008 */
[----:B------:R-:W4:Y:S02]  /*3840*/  SYNCS.PHASECHK.TRANS64.TRYWAIT P0, [UR4], R2 ;  /* 0x00000002ff0075a7 */ /* 0x000f240008001104 */
[----:B--2-4-:R-:W-:Y:S05]  /*3850*/  @!P0 BRA `(.L_x_66) ;  /* 0x0000004000188947 */ /* 0x014fea0003800000 */
.L_x_139:
[----:B------:R-:W-:-:S04]  /*3860*/  UIADD3 UR4, UPT, UPT, UR22, 0x1, URZ ;  /* 0x0000000116047890 */ /* 0x000fc8000fffe0ff */
[----:B------:R-:W-:-:S04]  /*3870*/  UISETP.NE.AND UP0, UPT, UR4, 0x4, UPT ;  /* 0x000000040400788c */ /* 0x000fc8000bf05270 */
[----:B------:R-:W-:Y:S02]  /*3880*/  USEL UR6, URZ, 0x1, UP0 ;  /* 0x00000001ff067887 */ /* 0x000fe40008000000 */
[----:B------:R-:W-:-:S04]  /*3890*/  USEL UR4, UR4, URZ, UP0 ;  /* 0x000000ff04047287 */ /* 0x000fc80008000000 */
[----:B-1----:R-:W-:Y:S01]  /*38a0*/  ULEA UR5, UR4, UR17, 0x3 ;  /* 0x0000001104057291 */ /* 0x002fe2000f8e18ff */
[----:B--2---:R-:W-:-:S04]  /*38b0*/  LOP3.LUT R2, R11, UR6, RZ, 0x3c, !PT ;  /* 0x000000060b027c12 */ /* 0x004fc8000f8e3cff */
[----:B------:R-:W-:-:S04]  /*38c0*/  SHF.L.U32 R3, R2, 0x1f, RZ ;  /* 0x0000001f02037819 */ /* 0x000fc800000006ff */
[----:B------:R-:W1:Y:S02]  /*38d0*/  SYNCS.PHASECHK.TRANS64.TRYWAIT P0, [UR5], R3 ;  /* 0x00000003ff0075a7 */ /* 0x000e640008001105 */
[----:B-1----:R-:W-:Y:S05]  /*38e0*/  @!P0 BRA `(.L_x_67) ;  /* 0x00000040000c8947 */ /* 0x002fea0003800000 */
.L_x_141:
        /* <DEDUP_REMOVED lines=9> */
.L_x_143:
[----:B------:R-:W-:-:S04]  /*3980*/  UIADD3 UR4, UPT, UPT, UR4, 0x1, URZ ;  /* 0x0000000104047890 */ /* 0x000fc8000fffe0ff */
[----:B------:R-:W-:-:S04]  /*3990*/  UISETP.NE.AND UP0, UPT, UR4, 0x4, UPT ;  /* 0x000000040400788c */ /* 0x000fc8000bf05270 */
[----:B------:R-:W-:Y:S02]  /*39a0*/  USEL UR5, URZ, 0x1, UP0 ;  /* 0x00000001ff057887 */ /* 0x000fe40008000000 */
[----:B------:R-:W-:-:S04]  /*39b0*/  USEL UR4, UR4, URZ, UP0 ;  /* 0x000000ff04047287 */ /* 0x000fc80008000000 */
[----:B------:R-:W-:Y:S01]  /*39c0*/  ULEA UR4, UR4, UR17, 0x3 ;  /* 0x0000001104047291 */ /* 0x000fe2000f8e18ff */
[----:B------:R-:W-:-:S04]  /*39d0*/  LOP3.LUT R2, R2, UR5, RZ, 0x3c, !PT ;  /* 0x0000000502027c12 */ /* 0x000fc8000f8e3cff */
[----:B------:R-:W-:-:S04]  /*39e0*/  SHF.L.U32 R2, R2, 0x1f, RZ ;  /* 0x0000001f02027819 */ /* 0x000fc800000006ff */
[----:B------:R-:W2:Y:S02]  /*39f0*/  SYNCS.PHASECHK.TRANS64.TRYWAIT P0, [UR4], R2 ;  /* 0x00000002ff0075a7 */ /* 0x000ea40008001104 */
[----:B--2---:R-:W-:Y:S05]  /*3a00*/  @!P0 BRA `(.L_x_69) ;  /* 0x0000003c00f48947 */ /* 0x004fea0003800000 */
.L_x_145:
[----:B------:R-:W-:Y:S01]  /*3a10*/  NOP ;  /* 0x0000000000007918 */ /* 0x000fe20000000000 */
[----:B-1----:R-:W1:Y:S01]  /*3a20*/  LDS R0, [UR8+0x14] ;  /* 0x00001408ff007984 */ /* 0x002e620008000800 */
[----:B------:R-:W-:Y:S01]  /*3a30*/  ULOP3.LUT UR4, UR30, 0xffff, URZ, 0xc0, !UPT ;  /* 0x0000ffff1e047892 */ /* 0x000fe2000f8ec0ff */
[----:B------:R-:W-:Y:S01]  /*3a40*/  UMOV UR5, 0xffff ;  /* 0x0000ffff00057882 */ /* 0x000fe20000000000 */
[----:B------:R-:W-:Y:S02]  /*3a50*/  UMOV UR6, 0x1 ;  /* 0x0000000100067882 */ /* 0x000fe40000000000 */
[----:B------:R-:W-:-:S04]  /*3a60*/  USHF.R.U32.HI UR4, URZ, 0x5, UR4 ;  /* 0x00000005ff047899 */ /* 0x000fc80008011604 */
[----:B------:R-:W-:Y:S02]  /*3a70*/  USHF.L.U32 UR5, UR5, UR4, URZ ;  /* 0x0000000405057299 */ /* 0x000fe400080006ff */
[----:B------:R-:W-:-:S04]  /*3a80*/  USHF.L.U32 UR4, UR6, UR4, URZ ;  /* 0x0000000406047299 */ /* 0x000fc800080006ff */
[----:B-1----:R-:W-:-:S04]  /*3a90*/  LOP3.LUT R0, R0, UR5, RZ, 0xc0, !PT ;  /* 0x0000000500007c12 */ /* 0x002fc8000f8ec0ff */
[----:B------:R-:W-:-:S13]  /*3aa0*/  ISETP.NE.AND P0, PT, R0, UR5, PT ;  /* 0x0000000500007c0c */ /* 0x000fda000bf05270 */
[----:B------:R-:W-:Y:S05]  /*3ab0*/  @P0 BRA `(.L_x_70) ;  /* 0x0000000000580947 */ /* 0x000fea0003800000 */
[----:B------:R-:W1:Y:S02]  /*3ac0*/  LDS R0, [UR8+0x18] ;  /* 0x00001808ff007984 */ /* 0x000e640008000800 */
[----:B-1----:R-:W-:-:S04]  /*3ad0*/  LOP3.LUT R0, R0, UR4, RZ, 0xc0, !PT ;  /* 0x0000000400007c12 */ /* 0x002fc8000f8ec0ff */
[----:B------:R-:W-:-:S13]  /*3ae0*/  ISETP.NE.AND P0, PT, R0, UR4, PT ;  /* 0x0000000400007c0c */ /* 0x000fda000bf05270 */
[----:B------:R-:W-:Y:S05]  /*3af0*/  @P0 BRA `(.L_x_71) ;  /* 0x00000000003c0947 */ /* 0x000fea0003800000 */
[----:B------:R-:W1:Y:S01]  /*3b00*/  S2R R2, SR_LANEID ;  /* 0x0000000000027919 */ /* 0x000e620000000000 */
[----:B------:R-:W-:-:S06]  /*3b10*/  ULOP3.LUT UR5, URZ, UR5, URZ, 0x33, !UPT ;  /* 0x00000005ff057292 */ /* 0x000fcc000f8e33ff */
[----:B------:R-:W-:-:S04]  /*3b20*/  IMAD.U32 R0, RZ, RZ, UR5 ;  /* 0x00000005ff007e24 */ /* 0x000fc8000f8e00ff */
[----:B------:R2:W4:Y:S02]  /*3b30*/  REDUX UR7, R0 ;  /* 0x00000000000773c4 */ /* 0x0005240000000000 */
[----:B------:R1:W-:Y:S01]  /*3b40*/  UTCATOMSWS.AND URZ, UR5 ;  /* 0x0000000500ff79e3 */ /* 0x0003e20008000000 */
[----:B--2---:R-:W-:Y:S01]  /*3b50*/  LOP3.LUT R0, RZ, UR4, RZ, 0x33, !PT ;  /* 0x00000004ff007c12 */ /* 0x004fe2000f8e33ff */
[----:B------:R-:W-:Y:S02]  /*3b60*/  VOTEU.ANY UR4, UPT, PT ;  /* 0x0000000000047886 */ /* 0x000fe400038e0100 */
[----:B------:R-:W-:Y:S02]  /*3b70*/  UFLO.U32 UR4, UR4 ;  /* 0x00000004000472bd */ /* 0x000fe400080e0000 */
[----:B------:R-:W2:Y:S04]  /*3b80*/  REDUX UR6, R0 ;  /* 0x00000000000673c4 */ /* 0x000ea80000000000 */
[----:B-1----:R-:W-:-:S02]  /*3b90*/  ISETP.EQ.U32.AND P0, PT, R2, UR4, PT ;  /* 0x0000000402007c0c */ /* 0x002fc4000bf02070 */
[----:B----4-:R-:W-:-:S11]  /*3ba0*/  MOV R2, UR7 ;  /* 0x0000000700027c02 */ /* 0x010fd60008000f00 */
[----:B------:R1:W-:Y:S01]  /*3bb0*/  @P0 ATOMS.AND RZ, [UR8+0x14], R2 ;  /* 0x00001402ffff098c */ /* 0x0003e2000a800008 */
[----:B--2---:R-:W-:-:S05]  /*3bc0*/  IMAD.U32 R0, RZ, RZ, UR6 ;  /* 0x00000006ff007e24 */ /* 0x004fca000f8e00ff */
[----:B------:R1:W-:Y:S01]  /*3bd0*/  @P0 ATOMS.AND RZ, [UR8+0x18], R0 ;  /* 0x00001800ffff098c */ /* 0x0003e2000a800008 */
[----:B------:R-:W-:Y:S05]  /*3be0*/  BRA `(.L_x_72) ;  /* 0x0000000000147947 */ /* 0x000fea0003800000 */
.L_x_71:
[----:B------:R-:W-:Y:S02]  /*3bf0*/  MOV R2, 0x3c10 ;  /* 0x00003c1000027802 */ /* 0x000fe40000000f00 */
[----:B---3-5:R-:W-:Y:S05]  /*3c00*/  CALL.REL.NOINC `($__internal_0_$__cuda_sm10x_tcgen05_guardrail_trap_col_being_dealloced_not_returned_by_alloc) ;  /* 0x0000004000687944 */ /* 0x028fea0003c00000 */
[----:B------:R-:W-:Y:S05]  /*3c10*/  BRA `(.L_x_72) ;  /* 0x0000000000087947 */ /* 0x000fea0003800000 */
.L_x_70:
[----:B------:R-:W-:Y:S02]  /*3c20*/  MOV R2, 0x3c40 ;  /* 0x00003c4000027802 */ /* 0x000fe40000000f00 */
[----:B---3-5:R-:W-:Y:S05]  /*3c30*/  CALL.REL.NOINC `($__internal_2_$__cuda_sm10x_tcgen05_guardrail_trap_unallocated_columns_being_dealloced) ;  /* 0x0000004000747944 */ /* 0x028fea0003c00000 */
.L_x_72:
[----:B------:R-:W-:Y:S01]  /*3c40*/  NOP ;  /* 0x0000000000007918 */ /* 0x000fe20000000000 */
[----:B------:R-:W-:Y:S05]  /*3c50*/  EXIT ;  /* 0x000000000000794d */ /* 0x000fea0003800000 */
.L_x_54:
[----:B------:R-:W-:-:S09]  /*3c60*/  UISETP.NE.OR UP0, UPT, UR18, 0x3, !UP3 ;  /* 0x000000031200788c */ /* 0x000fd2000df05670 */
[----:B------:R-:W-:Y:S05]  /*3c70*/  BRA.U UP0, `(.L_x_73) ;  /* 0x0000001100247547 */ /* 0x000fea000b800000 */
[----:B------:R-:W2:Y:S01]  /*3c80*/  LDCU.64 UR4, c[0x0][0x888] ;  /* 0x00011100ff0477ac */ /* 0x000ea20008000a00 */
[----:B------:R-:W3:Y:S01]  /*3c90*/  LDC.64 R12, c[0x0][0x348] ;  /* 0x0000d200ff0c7b82 */ /* 0x000ee20000000a00 */
[----:B------:R-:W-:Y:S02]  /*3ca0*/  HFMA2 R9, -RZ, RZ, 0, 0 ;  /* 0x00000000ff097431 */ /* 0x000fe400000001ff */
[----:B------:R-:W-:Y:S01]  /*3cb0*/  IMAD.MOV.U32 R11, RZ, RZ, 0x1 ;  /* 0x00000001ff0b7424 */ /* 0x000fe200078e00ff */
[----:B------:R-:W4:Y:S01]  /*3cc0*/  LDCU UR37, c[0x0][0x370] ;  /* 0x00006e00ff2577ac */ /* 0x000f220008000800 */
[----:B------:R-:W-:Y:S01]  /*3cd0*/  IMAD.MOV.U32 R10, RZ, RZ, RZ ;  /* 0x000000ffff0a7224 */ /* 0x000fe200078e00ff */
[----:B------:R-:W-:Y:S01]  /*3ce0*/  MOV R3, 0x1000 ;  /* 0x0000100000037802 */ /* 0x000fe20000000f00 */
[----:B------:R-:W4:Y:S01]  /*3cf0*/  LDCU.128 UR32, c[0x0][0xb10] ;  /* 0x00016200ff2077ac */ /* 0x000f220008000c00 */
[----:B------:R-:W1:Y:S01]  /*3d00*/  LDCU UR31, c[0x0][0x374] ;  /* 0x00006e80ff1f77ac */ /* 0x000e620008000800 */
[----:B------:R-:W1:Y:S01]  /*3d10*/  LDCU.64 UR28, c[0x0][0x890] ;  /* 0x00011200ff1c77ac */ /* 0x000e620008000a00 */
[----:B--2---:R-:W-:Y:S01]  /*3d20*/  UISETP.NE.U32.AND UP0, UPT, UR4, URZ, UPT ;  /* 0x000000ff0400728c */ /* 0x004fe2000bf05070 */
[----:B------:R-:W2:Y:S01]  /*3d30*/  LDCU UR15, c[0x0][0xb0c] ;  /* 0x00016180ff0f77ac */ /* 0x000ea20008000800 */
[----:B------:R-:W3:Y:S01]  /*3d40*/  LDCU UR41, c[0x0][0xb20] ;  /* 0x00016400ff2977ac */ /* 0x000ee20008000800 */
[----:B------:R-:W3:Y:S01]  /*3d50*/  LDCU UR4, c[0x0][0xb30] ;  /* 0x00016600ff0477ac */ /* 0x000ee20008000800 */
[----:B----4-:R-:W-:-:S02]  /*3d60*/  UIMAD.WIDE.U32 UR6, UR37, UR32, URZ ;  /* 0x00000020250672a5 */ /* 0x010fc4000f8e00ff */
[----:B-1----:R-:W-:Y:S02]  /*3d70*/  UIMAD.WIDE.U32 UR8, UR31, UR35, URZ ;  /* 0x000000231f0872a5 */ /* 0x002fe4000f8e00ff */
[----:B------:R-:W-:Y:S02]  /*3d80*/  USEL UR40, URZ, 0x1, UP5 ;  /* 0x00000001ff287887 */ /* 0x000fe4000a800000 */
[----:B------:R-:W-:Y:S02]  /*3d90*/  UISETP.NE.U32.AND UP6, UPT, UR28, URZ, UPT ;  /* 0x000000ff1c00728c */ /* 0x000fe4000bfc5070 */
[----:B------:R-:W-:Y:S01]  /*3da0*/  UISETP.NE.AND.EX UP5, UPT, UR5, URZ, UPT, UP0 ;  /* 0x000000ff0500728c */ /* 0x000fe2000bfa5300 */
[----:B------:R-:W-:Y:S01]  /*3db0*/  UMOV UR24, 0x400 ;  /* 0x0000040000187882 */ /* 0x000fe20000000000 */
[----:B------:R-:W-:Y:S01]  /*3dc0*/  UISETP.NE.AND UP0, UPT, UR42, 0x1, UPT ;  /* 0x000000012a00788c */ /* 0x000fe2000bf05270 */
[----:B------:R-:W-:Y:S01]  /*3dd0*/  UMOV UR6, UR7 ;  /* 0x0000000700067c82 */ /* 0x000fe20008000000 */
[----:B------:R-:W-:Y:S01]  /*3de0*/  UMOV UR38, UR9 ;  /* 0x0000000900267c82 */ /* 0x000fe20008000000 */
[----:B--2---:R-:W-:Y:S01]  /*3df0*/  UISETP.NE.AND UP0, UPT, UR15, 0x1, UPT ;  /* 0x000000010f00788c */ /* 0x004fe2000bf05270 */
[----:B------:R-:W-:Y:S01]  /*3e00*/  UMOV UR25, URZ ;  /* 0x000000ff00197c82 */ /* 0x000fe20008000000 */
[----:B------:R-:W-:-:S02]  /*3e10*/  UPLOP3.LUT UP4, UPT, UPT, UPT, UPT, 0x40, 0x4 ;  /* 0x000000000004789c */ /* 0x000fc40003f8e870 */
[----:B------:R-:W-:Y:S01]  /*3e20*/  UISETP.GE.AND UP2, UPT, UR42, 0x1, UPT ;  /* 0x000000012a00788c */ /* 0x000fe2000bf46270 */
[----:B------:R-:W1:Y:S01]  /*3e30*/  LDCU.64 UR16, c[0x0][0xb28] ;  /* 0x00016500ff1077ac */ /* 0x000e620008000a00 */
[----:B------:R-:W-:Y:S02]  /*3e40*/  ULEA UR24, UR54, UR24, 0x18 ;  /* 0x0000001836187291 */ /* 0x000fe4000f8ec0ff */
[----:B------:R-:W-:Y:S02]  /*3e50*/  UISETP.NE.AND.EX UP6, UPT, UR29, URZ, UPT, UP6 ;  /* 0x000000ff1d00728c */ /* 0x000fe4000bfc5360 */
[----:B------:R-:W-:Y:S02]  /*3e60*/  USHF.R.U32.HI UR39, URZ, UR33, UR6 ;  /* 0x00000021ff277299 */ /* 0x000fe40008011606 */
[----:B---3--:R-:W-:Y:S02]  /*3e70*/  USHF.R.U32.HI UR38, URZ, UR41, UR38 ;  /* 0x00000029ff267299 */ /* 0x008fe40008011626 */
[----:B------:R-:W-:-:S02]  /*3e80*/  UISETP.NE.AND UP0, UPT, UR34, 0x1, UPT ;  /* 0x000000012200788c */ /* 0x000fc4000bf05270 */
[----:B------:R-:W-:-:S11]  /*3e90*/  UISETP.NE.AND UP3, UPT, UR4, 0x1, UPT ;  /* 0x000000010400788c */ /* 0x000fd6000bf65270 */
.L_x_82:
[C---:B------:R-:W-:Y:S02]  /*3ea0*/  LEA R8, R10.reuse, UR24, 0x3 ;  /* 0x000000180a087c11 */ /* 0x040fe4000f8e18ff */
[----:B------:R-:W-:Y:S02]  /*3eb0*/  SHF.L.U32 R0, R9, 0x1f, RZ ;  /* 0x0000001f09007819 */ /* 0x000fe400000006ff */
[----:B------:R-:W-:Y:S02]  /*3ec0*/  LEA R4, R10, UR24, 0x4 ;  /* 0x000000180a047c11 */ /* 0x000fe4000f8e20ff */
[----:B--2---:R-:W2:Y:S02]  /*3ed0*/  SYNCS.PHASECHK.TRANS64.TRYWAIT P0, [R8+URZ+0x70], R0 ;  /* 0x00007000080075a7 */ /* 0x004ea400080011ff */
[----:B--2---:R-:W-:Y:S05]  /*3ee0*/  @!P0 BRA `(.L_x_74) ;  /* 0x0000003800d48947 */ /* 0x004fea0003800000 */
.L_x_146:
[----:B------:R-:W3:Y:S01]  /*3ef0*/  LDS.128 R4, [R4+0x100] ;  /* 0x0001000004047984 */ /* 0x000ee20000000c00 */
[----:B------:R-:W-:Y:S01]  /*3f00*/  UISETP.GE.AND UP0, UPT, UR42, 0x1, UPT ;  /* 0x000000012a00788c */ /* 0x000fe2000bf06270 */
[----:B------:R-:W-:Y:S01]  /*3f10*/  @!PT LDS RZ, [RZ] ;  /* 0x00000000fffff984 */ /* 0x000fe20000000800 */
[----:B------:R-:W-:Y:S01]  /*3f20*/  @!PT LDS RZ, [RZ] ;  /* 0x00000000fffff984 */ /* 0x000fe20000000800 */
[----:B------:R-:W-:Y:S01]  /*3f30*/  @!PT LDS RZ, [RZ] ;  /* 0x00000000fffff984 */ /* 0x000fe20000000800 */
[----:B------:R-:W-:Y:S01]  /*3f40*/  @!PT LDS RZ, [RZ] ;  /* 0x00000000fffff984 */ /* 0x000fe20000000800 */
[----:B------:R4:W-:Y:S06]  /*3f50*/  MEMBAR.ALL.CTA ;  /* 0x0000000000007992 */ /* 0x0009ec0000008000 */
[----:B----4-:R-:W4:Y:S01]  /*3f60*/  FENCE.VIEW.ASYNC.S ;  /* 0x00000000000073c6 */ /* 0x010f220000000000 */
[----:B---3--:R-:W-:Y:S11]  /*3f70*/  LOP3.LUT P0, RZ, R6, 0x1, RZ, 0xc0, !PT ;  /* 0x0000000106ff7812 */ /* 0x008ff6000780c0ff */
[----:B------:R-:W-:Y:S02]  /*3f80*/  @!UPT UIADD3 URZ, UPT, UPT, URZ, URZ, URZ ;  /* 0x000000fffffff290 */ /* 0x000fe4000fffe0ff */
[----:B----4-:R-:W-:Y:S01]  /*3f90*/  VOTEU.ANY UP2, P0 ;  /* 0x0000000000ff7886 */ /* 0x010fe20000040100 */
[----:B------:R-:W-:Y:S11]  /*3fa0*/  PLOP3.LUT P0, PT, PT, PT, UP2, 0x80, 0x8 ;  /* 0x000000000008781c */ /* 0x000ff60003f0f028 */
[----:B------:R-:W-:Y:S02]  /*3fb0*/  @!UPT UIADD3 URZ, UPT, UPT, URZ, URZ, URZ ;  /* 0x000000fffffff290 */ /* 0x000fe4000fffe0ff */
[----:B--2---:R-:W-:Y:S02]  /*3fc0*/  @P0 SHF.R.U32.HI R0, RZ, 0x10, R5 ;  /* 0x00000010ff000819 */ /* 0x004fe40000011605 */
[----:B------:R-:W-:Y:S02]  /*3fd0*/  @P0 MOV R2, R4 ;  /* 0x0000000400020202 */ /* 0x000fe40000000f00 */
[----:B------:R-:W-:Y:S01]  /*3fe0*/  @P0 R2UR UR4, R0 ;  /* 0x00000000000402ca */ /* 0x000fe200000e0000 */
[----:B------:R-:W-:Y:S01]  /*3ff0*/  VIADD R0, R8, 0x80 ;  /* 0x0000008008007836 */ /* 0x000fe20000000000 */
[----:B------:R-:W-:Y:S02]  /*4000*/  @P0 LOP3.LUT R4, R5, 0xffff, RZ, 0xc0, !PT ;  /* 0x0000ffff05040812 */ /* 0x000fe400078ec0ff */
[----:B------:R-:W-:Y:S02]  /*4010*/  @P0 R2UR UR6, R2 ;  /* 0x00000000020602ca */ /* 0x000fe400000e0000 */
[----:B------:R-:W-:Y:S02]  /*4020*/  PRMT R0, RZ, 0x654, R0 ;  /* 0x00000654ff007816 */ /* 0x000fe40000000000 */
[----:B------:R-:W-:Y:S02]  /*4030*/  @P0 R2UR UR5, R4 ;  /* 0x00000000040502ca */ /* 0x000fe400000e0000 */
[----:B------:R2:W-:Y:S03]  /*4040*/  SYNCS.ARRIVE.TRANS64.RED.A1T0 RZ, [R0+URZ], RZ ;  /* 0x000000ff00ff79a7 */ /* 0x0005e600081004ff */
[----:B------:R-:W-:Y:S04]  /*4050*/  @UP2 UMOV UR27, UR4 ;  /* 0x00000004001b2c82 */ /* 0x000fe80008000000 */
[----:B------:R-:W-:Y:S04]  /*4060*/  @UP2 UMOV UR14, UR6 ;  /* 0x00000006000e2c82 */ /* 0x000fe80008000000 */
[----:B------:R-:W-:Y:S01]  /*4070*/  @UP2 UMOV UR13, UR5 ;  /* 0x00000005000d2c82 */ /* 0x000fe20008000000 */
[----:B------:R-:W-:Y:S05]  /*4080*/  BRA.U !UP0, `(.L_x_75) ;  /* 0x0000000108c07547 */ /* 0x000fea000b800000 */
[----:B------:R-:W-:Y:S02]  /*4090*/  UIMAD.WIDE.U32 UR8, UR13, UR35, URZ ;  /* 0x000000230d0872a5 */ /* 0x000fe4000f8e00ff */
[----:B------:R-:W-:Y:S02]  /*40a0*/  UP2UR UR12, UPR, URZ, 0x4 ;  /* 0x00000004ff0c7883 */ /* 0x000fe40008000000 */
[----:B------:R-:W-:Y:S02]  /*40b0*/  UISETP.NE.AND UP2, UPT, UR34, 0x1, UPT ;  /* 0x000000012200788c */ /* 0x000fe4000bf45270 */
[----:B------:R-:W-:Y:S02]  /*40c0*/  UIMAD.WIDE.U32 UR10, UR14, UR32, URZ ;  /* 0x000000200e0a72a5 */ /* 0x000fe4000f8e00ff */
[----:B------:R-:W-:Y:S02]  /*40d0*/  USEL UR4, UR31, UR38, !UP2 ;  /* 0x000000261f047287 */ /* 0x000fe4000d000000 */
[----:B------:R-:W-:Y:S02]  /*40e0*/  UISETP.NE.AND UP0, UPT, UR15, 0x1, UPT ;  /* 0x000000010f00788c */ /* 0x000fe4000bf05270 */
[----:B------:R-:W-:Y:S02]  /*40f0*/  UP2UR UR22, UPR, URZ, 0x2 ;  /* 0x00000002ff167883 */ /* 0x000fe40008000000 */
[----:B------:R-:W-:Y:S02]  /*4100*/  UISETP.NE.AND UP1, UPT, UR42, 0x1, UPT ;  /* 0x000000012a00788c */ /* 0x000fe4000bf25270 */
[----:B-1----:R-:W-:Y:S02]  /*4110*/  UIMAD.WIDE.U32 UR18, UR4, UR16, URZ ;  /* 0x00000010041272a5 */ /* 0x002fe4000f8e00ff */
[----:B------:R-:W-:Y:S01]  /*4120*/  USEL UR7, UR37, UR39, !UP0 ;  /* 0x0000002725077287 */ /* 0x000fe2000c000000 */
[----:B------:R-:W-:Y:S02]  /*4130*/  UMOV UR5, UR9 ;  /* 0x0000000900057c82 */ /* 0x000fe40008000000 */
[----:B------:R-:W-:Y:S02]  /*4140*/  USHF.R.U32.HI UR6, URZ, UR41, UR5 ;  /* 0x00000029ff067299 */ /* 0x000fe40008011605 */
[----:B------:R-:W-:Y:S02]  /*4150*/  UIMAD.WIDE.U32 UR20, UR7, UR16, URZ ;  /* 0x00000010071472a5 */ /* 0x000fe4000f8e00ff */
[----:B------:R-:W-:Y:S02]  /*4160*/  USEL UR6, UR13, UR6, !UP2 ;  /* 0x000000060d067287 */ /* 0x000fe4000d000000 */
[----:B------:R-:W-:Y:S01]  /*4170*/  UISETP.NE.AND UP2, UPT, UR12, URZ, UPT ;  /* 0x000000ff0c00728c */ /* 0x000fe2000bf45270 */
[----:B------:R-:W-:Y:S01]  /*4180*/  UMOV UR5, UR11 ;  /* 0x0000000b00057c82 */ /* 0x000fe20008000000 */
[----:B------:R-:W-:Y:S02]  /*4190*/  UIMAD.WIDE.U32 UR10, UR6, UR16, URZ ;  /* 0x00000010060a72a5 */ /* 0x000fe4000f8e00ff */
[----:B------:R-:W-:Y:S03]  /*41a0*/  USHF.R.U32.HI UR8, URZ, UR33, UR5 ;  /* 0x00000021ff087299 */ /* 0x000fe60008011605 */
[----:B------:R-:W-:Y:S02]  /*41b0*/  UMOV UR5, UR19 ;  /* 0x0000001300057c82 */ /* 0x000fe40008000000 */
[----:B------:R-:W-:Y:S03]  /*41c0*/  @UP1 USHF.R.U32.HI UR4, URZ, UR17, UR5 ;  /* 0x00000011ff041299 */ /* 0x000fe60008011605 */
[----:B------:R-:W-:Y:S01]  /*41d0*/  UMOV UR5, UR21 ;  /* 0x0000001500057c82 */ /* 0x000fe20008000000 */
[----:B------:R-:W-:Y:S02]  /*41e0*/  UIMAD UR4, UR42, UR4, URZ ;  /* 0x000000042a0472a4 */ /* 0x000fe4000f8e02ff */
[----:B------:R-:W-:Y:S02]  /*41f0*/  @UP1 USHF.R.U32.HI UR7, URZ, UR17, UR5 ;  /* 0x00000011ff071299 */ /* 0x000fe40008011605 */
[----:B------:R-:W-:Y:S02]  /*4200*/  USEL UR5, UR14, UR8, !UP0 ;  /* 0x000000080e057287 */ /* 0x000fe4000c000000 */
[----:B------:R-:W-:Y:S02]  /*4210*/  UIMAD UR8, UR42, UR7, URZ ;  /* 0x000000072a0872a4 */ /* 0x000fe4000f8e02ff */
[----:B------:R-:W-:Y:S03]  /*4220*/  UISETP.GE.AND UP0, UPT, UR6, UR4, UPT ;  /* 0x000000040600728c */ /* 0x000fe6000bf06270 */
[----:B------:R-:W-:Y:S01]  /*4230*/  UMOV UR4, UR11 ;  /* 0x0000000b00047c82 */ /* 0x000fe20008000000 */
[----:B------:R-:W-:Y:S02]  /*4240*/  UISETP.GE.OR UP0, UPT, UR5, UR8, UP0 ;  /* 0x000000080500728c */ /* 0x000fe40008706670 */
[----:B------:R-:W-:Y:S02]  /*4250*/  USHF.R.U32.HI UR4, URZ, UR17, UR4 ;  /* 0x00000011ff047299 */ /* 0x000fe40008011604 */
[----:B------:R-:W-:Y:S02]  /*4260*/  UIMAD.WIDE.U32 UR8, UR5, UR16, URZ ;  /* 0x00000010050872a5 */ /* 0x000fe4000f8e00ff */
[----:B------:R-:W-:Y:S04]  /*4270*/  USEL UR10, UR6, UR4, !UP1 ;  /* 0x00000004060a7287 */ /* 0x000fe8000c800000 */
[----:B------:R-:W-:Y:S01]  /*4280*/  UIADD3 UR11, UPT, UPT, -UR10, URZ, URZ ;  /* 0x000000ff0a0b7290 */ /* 0x000fe2000fffe1ff */
[----:B------:R-:W-:Y:S02]  /*4290*/  @!UP0 UMOV UR4, UR9 ;  /* 0x0000000900048c82 */ /* 0x000fe40008000000 */
[----:B------:R-:W-:Y:S02]  /*42a0*/  @!UP0 USHF.R.U32.HI UR4, URZ, UR17, UR4 ;  /* 0x00000011ff048299 */ /* 0x000fe40008011604 */
[----:B------:R-:W-:Y:S02]  /*42b0*/  UIMAD UR8, UR42, UR11, UR6 ;  /* 0x0000000b2a0872a4 */ /* 0x000fe4000f8e0206 */
[----:B------:R-:W-:Y:S02]  /*42c0*/  @!UP0 USEL UR4, UR5, UR4, !UP1 ;  /* 0x0000000405048287 */ /* 0x000fe4000c800000 */
[----:B------:R-:W-:Y:S02]  /*42d0*/  UISETP.NE.AND UP1, UPT, UR22, URZ, UPT ;  /* 0x000000ff1600728c */ /* 0x000fe4000bf25270 */
[----:B------:R-:W-:Y:S02]  /*42e0*/  @!UP0 UIMAD UR8, UR7, UR8, UR4 ;  /* 0x00000008070882a4 */ /* 0x000fe4000f8e0204 */
[----:B------:R-:W-:Y:S02]  /*42f0*/  @!UP0 UIADD3 UR9, UPT, UPT, UR10, -UR4, URZ ;  /* 0x800000040a098290 */ /* 0x000fe4000fffe0ff */
[----:B------:R-:W-:Y:S02]  /*4300*/  UIADD3 UR4, UPT, UPT, -UR5, URZ, URZ ;  /* 0x000000ff05047290 */ /* 0x000fe4000fffe1ff */
[----:B------:R-:W-:Y:S02]  /*4310*/  UIADD3 UR7, UPT, UPT, -UR6, URZ, URZ ;  /* 0x000000ff06077290 */ /* 0x000fe4000fffe1ff */
[----:B------:R-:W-:Y:S02]  /*4320*/  @!UP0 UIMAD UR6, UR9, UR42, UR5 ;  /* 0x0000002a090682a4 */ /* 0x000fe4000f8e0205 */
[----:B------:R-:W-:Y:S02]  /*4330*/  UIMAD UR14, UR15, UR4, UR14 ;  /* 0x000000040f0e72a4 */ /* 0x000fe4000f8e020e */
[----:B------:R-:W-:Y:S01]  /*4340*/  UIMAD UR13, UR34, UR7, UR13 ;  /* 0x00000007220d72a4 */ /* 0x000fe2000f8e020d */
[----:B------:R-:W-:Y:S02]  /*4350*/  @!UP0 UMOV UR5, UR8 ;  /* 0x0000000800058c82 */ /* 0x000fe40008000000 */
[----:B------:R-:W-:Y:S02]  /*4360*/  UIMAD UR14, UR5, UR15, UR14 ;  /* 0x0000000f050e72a4 */ /* 0x000fe4000f8e020e */
[----:B------:R-:W-:Y:S11]  /*4370*/  UIMAD UR13, UR6, UR34, UR13 ;  /* 0x00000022060d72a4 */ /* 0x000ff6000f8e020d */
[----:B------:R-:W-:Y:S01]  /*4380*/  @!UPT UIADD3 URZ, UPT, UPT, URZ, URZ, URZ ;  /* 0x000000fffffff290 */ /* 0x000fe2000fffe0ff */
.L_x_75:
[----:B------:R-:W3:Y:S01]  /*4390*/  @!UP3 LDCU.128 UR20, c[0x0][0xb10] ;  /* 0x00016200ff14b7ac */ /* 0x000ee20008000c00 */
[----:B------:R-:W-:Y:S04]  /*43a0*/  ISETP.NE.U32.AND P0, PT, RZ, UR28, PT ;  /* 0x0000001cff007c0c */ /* 0x000fe8000bf05070 */
[----:B------:R-:W-:Y:S01]  /*43b0*/  ISETP.NE.AND.EX P0, PT, RZ, UR29, PT, P0 ;  /* 0x0000001dff007c0c */ /* 0x000fe2000bf05300 */
[----:B------:R-:W4:Y:S01]  /*43c0*/  @!UP3 LDCU UR5, c[0x0][0xb0c] ;  /* 0x00016180ff05b7ac */ /* 0x000f220008000800 */
[----:B------:R-:W-:Y:S02]  /*43d0*/  USHF.L.U32 UR11, UR26, 0x6, URZ ;  /* 0x000000061a0b7899 */ /* 0x000fe400080006ff */
[----:B------:R-:W-:Y:S02]  /*43e0*/  USHF.L.U32 UR10, UR30, 0x6, URZ ;  /* 0x000000061e0a7899 */ /* 0x000fe400080006ff */
[----:B---3--:R-:W-:Y:S07]  /*43f0*/  UIMAD.WIDE.U32 UR6, UR14, UR20, URZ ;  /* 0x000000140e0672a5 */ /* 0x008fee000f8e00ff */
[----:B------:R-:W-:Y:S01]  /*4400*/  @!UP3 UMOV UR4, UR7 ;  /* 0x000000070004bc82 */ /* 0x000fe20008000000 */
[----:B----4-:R-:W-:Y:S02]  /*4410*/  @!UP3 UISETP.NE.AND UP0, UPT, UR5, 0x1, UPT ;  /* 0x000000010500b88c */ /* 0x010fe4000bf05270 */
[----:B------:R-:W-:Y:S02]  /*4420*/  @!UP3 USHF.R.U32.HI UR4, URZ, UR21, UR4 ;  /* 0x00000015ff04b299 */ /* 0x000fe40008011604 */
[----:B------:R-:W-:Y:S02]  /*4430*/  UIMAD.WIDE.U32 UR6, UR13, UR23, URZ ;  /* 0x000000170d0672a5 */ /* 0x000fe4000f8e00ff */
[----:B------:R-:W-:Y:S02]  /*4440*/  @!UP3 USEL UR8, UR14, UR4, !UP0 ;  /* 0x000000040e08b287 */ /* 0x000fe4000c000000 */
[----:B------:R-:W-:Y:S03]  /*4450*/  @!UP3 UISETP.NE.AND UP0, UPT, UR22, 0x1, UPT ;  /* 0x000000011600b88c */ /* 0x000fe6000bf05270 */
[----:B------:R-:W-:Y:S02]  /*4460*/  @!UP3 UMOV UR6, UR7 ;  /* 0x000000070006bc82 */ /* 0x000fe40008000000 */
[----:B------:R-:W3:Y:S02]  /*4470*/  @!UP3 LDCU UR4, c[0x0][0xb20] ;  /* 0x00016400ff04b7ac */ /* 0x000ee40008000800 */
[----:B---3--:R-:W-:Y:S04]  /*4480*/  @!UP3 USHF.R.U32.HI UR6, URZ, UR4, UR6 ;  /* 0x00000004ff06b299 */ /* 0x008fe80008011606 */
[----:B------:R-:W-:Y:S04]  /*4490*/  @!UP3 USEL UR6, UR13, UR6, !UP0 ;  /* 0x000000060d06b287 */ /* 0x000fe8000c000000 */
[----:B------:R-:W-:Y:S02]  /*44a0*/  @!UP3 UIADD3 UR4, UPT, UPT, -UR8, UR6, URZ ;  /* 0x000000060804b290 */ /* 0x000fe4000fffe1ff */
[----:B------:R-:W-:Y:S02]  /*44b0*/  @!UP3 UIADD3 UR6, UPT, UPT, UR8, -UR6, URZ ;  /* 0x800000060806b290 */ /* 0x000fe4000fffe0ff */
[----:B------:R-:W-:Y:S02]  /*44c0*/  @!UP3 UIMAD UR14, UR4, UR5, UR14 ;  /* 0x00000005040eb2a4 */ /* 0x000fe4000f8e020e */
[----:B------:R-:W-:Y:S01]  /*44d0*/  @!UP3 UIMAD UR13, UR6, UR22, UR13 ;  /* 0x00000016060db2a4 */ /* 0x000fe2000f8e020d */
[----:B------:R-:W-:Y:S11]  /*44e0*/  BRA.U UP4, `(.L_x_76) ;  /* 0x0000000104107547 */ /* 0x000ff6000b800000 */
[----:B------:R-:W-:Y:S04]  /*44f0*/  MOV R2, UR40 ;  /* 0x0000002800027c02 */ /* 0x000fe80008000f00 */
[----:B------:R-:W-:Y:S04]  /*4500*/  SHF.L.U32 R2, R2, 0x1f, RZ ;  /* 0x0000001f02027819 */ /* 0x000fe800000006ff */
[----:B------:R-:W3:Y:S02]  /*4510*/  SYNCS.PHASECHK.TRANS64.TRYWAIT P1, [UR24+0x68], R2 ;  /* 0x00006802ff0075a7 */ /* 0x000ee40008021118 */
[----:B---3--:R-:W-:Y:S05]  /*4520*/  @!P1 BRA `(.L_x_77) ;  /* 0x0000003400589947 */ /* 0x008fea0003800000 */
.L_x_76:
[----:B------:R-:W-:Y:S05]  /*4530*/  BRA.U !UP6, `(.L_x_78) ;  /* 0x000000010e387547 */ /* 0x000fea000b800000 */
[----:B------:R-:W-:Y:S01]  /*4540*/  UPLOP3.LUT UP1, UPT, UPT, UPT, UP5, 0x80, 0x8 ;  /* 0x000000000008789c */ /* 0x000fe20003f2f050 */
[----:B--2---:R-:W-:Y:S01]  /*4550*/  HFMA2 R0, -RZ, RZ, 0, 5.9604644775390625e-08 ;  /* 0x00000001ff007431 */ /* 0x004fe200000001ff */
[----:B------:R-:W2:Y:S01]  /*4560*/  LDCU.64 UR8, c[0x0][0x358] ;  /* 0x00006b00ff0877ac */ /* 0x000ea20008000a00 */
[----:B------:R-:W-:Y:S03]  /*4570*/  IMAD.MOV.U32 R45, RZ, RZ, 0x1 ;  /* 0x00000001ff2d7424 */ /* 0x000fe600078e00ff */
[----:B------:R-:W-:Y:S05]  /*4580*/  PLOP3.LUT P1, PT, PT, PT, UP1, 0x80, 0x8 ;  /* 0x000000000008781c */ /* 0x000fea0003f2f018 */
[----:B------:R-:W3:Y:S01]  /*4590*/  @UP1 LDCU.64 UR4, c[0x0][0x888] ;  /* 0x00011100ff0417ac */ /* 0x000ee20008000a00 */
[----:B------:R-:W-:Y:S07]  /*45a0*/  @UP1 UIMAD UR6, UR36, UR28, URZ ;  /* 0x0000001c240612a4 */ /* 0x000fee000f8e02ff */
[----:B------:R-:W-:Y:S01]  /*45b0*/  @!P1 PRMT R45, R0, 0x7610, R45 ;  /* 0x00007610002d9816 */ /* 0x000fe2000000002d */
[----:B---3--:R-:W-:Y:S06]  /*45c0*/  @UP1 UIMAD.WIDE UR4, UR6, 0x4, UR4 ;  /* 0x00000004060418a5 */ /* 0x008fec000f8e0204 */
[----:B-----5:R-:W-:Y:S01]  /*45d0*/  IMAD.U32 R26, RZ, RZ, UR4 ;  /* 0x00000004ff1a7e24 */ /* 0x020fe2000f8e00ff */
[----:B------:R-:W-:Y:S04]  /*45e0*/  MOV R27, UR5 ;  /* 0x00000005001b7c02 */ /* 0x000fe80008000f00 */
[----:B------:R-:W3:Y:S01]  /*45f0*/  @!UP1 LDCU UR4, c[0x0][0x880] ;  /* 0x00011000ff0497ac */ /* 0x000ee20008000800 */
[----:B--2---:R4:W5:Y:S02]  /*4600*/  @P1 LDG.E R26, desc[UR8][R26.64] ;  /* 0x000000081a1a1981 */ /* 0x004964000c1e1900 */
[----:B---34-:R-:W-:Y:S07]  /*4610*/  @!P1 IMAD.U32 R26, RZ, RZ, UR4 ;  /* 0x00000004ff1a9e24 */ /* 0x018fee000f8e00ff */
.L_x_78:
[----:B-----5:R-:W-:Y:S01]  /*4620*/  @!P0 FSETP.EQ.AND P2, PT, R26, RZ, PT ;  /* 0x000000ff1a00820b */ /* 0x020fe20003f42000 */
[----:B------:R-:W-:Y:S01]  /*4630*/  @!UPT UIADD3 URZ, UPT, UPT, URZ, URZ, URZ ;  /* 0x000000fffffff290 */ /* 0x000fe2000fffe0ff */
[----:B------:R-:W-:Y:S11]  /*4640*/  @!P0 BRA `(.L_x_79) ;  /* 0x0000000000148947 */ /* 0x000ff60003800000 */
[----:B------:R-:W-:Y:S02]  /*4650*/  LOP3.LUT P0, RZ, R45, 0xff, RZ, 0xc0, !PT ;  /* 0x000000ff2dff7812 */ /* 0x000fe4000780c0ff */
[----:B------:R-:W-:Y:S04]  /*4660*/  PLOP3.LUT P2, PT, PT, PT, UP1, 0x80, 0x8 ;  /* 0x000000000008781c */ /* 0x000fe80003f4f018 */
[----:B------:R-:W-:Y:S07]  /*4670*/  PLOP3.LUT P2, PT, P2, PT, PT, 0x8, 0x80 ;  /* 0x000000000080781c */ /* 0x000fee000174e170 */
[----:B------:R-:W-:Y:S11]  /*4680*/  @P0 FSETP.EQ.AND P2, PT, R26, RZ, PT ;  /* 0x000000ff1a00020b */ /* 0x000ff60003f42000 */
[----:B------:R-:W-:Y:S02]  /*4690*/  @!UPT UIADD3 URZ, UPT, UPT, URZ, URZ, URZ ;  /* 0x000000fffffff290 */ /* 0x000fe4000fffe0ff */
.L_x_79:
[----:B------:R-:W-:Y:S01]  /*46a0*/  ULEA UR4, UR25, UR24, 0x3 ;  /* 0x0000001819047291 */ /* 0x000fe2000f8e18ff */
[----:B--2---:R-:W-:Y:S02]  /*46b0*/  SHF.L.U32 R2, R11, 0x1f, RZ ;  /* 0x0000001f0b027819 */ /* 0x004fe400000006ff */
[----:B------:R-:W-:Y:S04]  /*46c0*/  ELECT P1, URZ, PT ;  /* 0x0000000000ff782f */ /* 0x000fe80003820000 */
[----:B------:R-:W-:Y:S02]  /*46d0*/  PLOP3.LUT P1, PT, P2, P1, PT, 0xf2, 0x2f ;  /* 0x00000000002f781c */ /* 0x000fe40001723e72 */
[----:B------:R-:W2:Y:S02]  /*46e0*/  SYNCS.PHASECHK.TRANS64.TRYWAIT P0, [UR4+0x48], R2 ;  /* 0x00004802ff0075a7 */ /* 0x000ea40008001104 */
[----:B--2---:R-:W-:Y:S09]  /*46f0*/  @!P0 BRA `(.L_x_80) ;  /* 0x0000003000fc8947 */ /* 0x004ff20003800000 */
.L_x_149:
[----:B------:R-:W-:Y:S01]  /*4700*/  VOTEU.ALL UP0, P1 ;  /* 0x0000000000ff7886 */ /* 0x000fe20000800000 */
[----:B--2---:R-:W-:Y:S01]  /*4710*/  @!P1 IADD3 R2, P0, PT, R12, 0x580, RZ ;  /* 0x000005800c029810 */ /* 0x004fe20007f1e0ff */
[----:B------:R-:W-:Y:S01]  /*4720*/  UIADD3 UR9, UPT, UPT, UR4, 0x30, URZ ;  /* 0x0000003004097890 */ /* 0x000fe2000fffe0ff */
[----:B------:R-:W-:Y:S01]  /*4730*/  VIADD R10, R10, 0x1 ;  /* 0x000000010a0a7836 */ /* 0x000fe20000000000 */
[----:B------:R-:W-:Y:S01]  /*4740*/  UMOV UR22, 0x0 ;  /* 0x0000000000167882 */ /* 0x000fe20000000000 */
[----:B------:R-:W-:Y:S01]  /*4750*/  @!UP0 ULEA UR5, UR25, UR24, 0xc ;  /* 0x0000001819058291 */ /* 0x000fe2000f8e60ff */
[----:B------:R-:W-:Y:S01]  /*4760*/  @!P1 IMAD.X R0, RZ, RZ, R13, P0 ;  /* 0x000000ffff009224 */ /* 0x000fe200000e060d */
[----:B------:R-:W-:Y:S01]  /*4770*/  @!P1 R2UR UR7, R2 ;  /* 0x00000000020792ca */ /* 0x000fe200000e0000 */
[----:B------:R-:W-:Y:S01]  /*4780*/  @!P1 IMAD.MOV.U32 R2, RZ, RZ, 0x1000 ;  /* 0x00001000ff029424 */ /* 0x000fe200078e00ff */
[----:B------:R-:W-:Y:S02]  /*4790*/  @!UP0 UIADD3 UR8, UPT, UPT, UR5, 0x200, URZ ;  /* 0x0000020005088890 */ /* 0x000fe4000fffe0ff */
[----:B------:R-:W-:Y:S01]  /*47a0*/  UIADD3 UR5, UPT, UPT, UR25, 0x1, URZ ;  /* 0x0000000119057890 */ /* 0x000fe2000fffe0ff */
[----:B------:R-:W-:Y:S01]  /*47b0*/  UMOV UR23, 0x10000000 ;  /* 0x1000000000177882 */ /* 0x000fe20000000000 */
[----:B------:R-:W-:Y:S02]  /*47c0*/  UMOV UR12, UR36 ;  /* 0x00000024000c7c82 */ /* 0x000fe40008000000 */
[----:B------:R-:W-:Y:S04]  /*47d0*/  UISETP.NE.AND UP0, UPT, UR5, 0x3, UPT ;  /* 0x000000030500788c */ /* 0x000fe8000bf05270 */
[----:B------:R-:W-:Y:S01]  /*47e0*/  USEL UR6, UR5, URZ, UP0 ;  /* 0x000000ff05067287 */ /* 0x000fe20008000000 */
[----:B------:R-:W-:Y:S01]  /*47f0*/  @!P1 R2UR UR5, R0 ;  /* 0x00000000000592ca */ /* 0x000fe200000e0000 */
[----:B------:R-:W-:Y:S01]  /*4800*/  IMAD.U32 R4, RZ, RZ, UR7 ;  /* 0x00000007ff047e24 */ /* 0x000fe2000f8e00ff */
[----:B------:R-:W-:Y:S02]  /*4810*/  USEL UR20, URZ, 0x1, UP0 ;  /* 0x00000001ff147887 */ /* 0x000fe40008000000 */
[----:B------:R-:W-:Y:S01]  /*4820*/  VOTEU.ALL UP0, P1 ;  /* 0x0000000000ff7886 */ /* 0x000fe20000800000 */
[----:B------:R-:W-:Y:S01]  /*4830*/  UPRMT UR7, UR54, 0x654, UR9 ;  /* 0x0000065436077896 */ /* 0x000fe20008000009 */
[----:B------:R-:W-:Y:S02]  /*4840*/  @!P1 R2UR UR18, R4 ;  /* 0x00000000041292ca */ /* 0x000fe400000e0000 */
[----:B------:R-:W-:Y:S04]  /*4850*/  LOP3.LUT R11, R11, UR20, RZ, 0x3c, !PT ;  /* 0x000000140b0b7c12 */ /* 0x000fe8000f8e3cff */
[----:B------:R-:W-:Y:S01]  /*4860*/  SHF.L.U32 R0, R11, 0x1f, RZ ;  /* 0x0000001f0b007819 */ /* 0x000fe200000006ff */
[----:B------:R-:W-:Y:S01]  /*4870*/  IMAD.U32 R5, RZ, RZ, UR5 ;  /* 0x00000005ff057e24 */ /* 0x000fe2000f8e00ff */
[----:B------:R-:W-:Y:S04]  /*4880*/  ULEA UR5, UR6, UR24, 0x3 ;  /* 0x0000001806057291 */ /* 0x000fe8000f8e18ff */
[----:B------:R-:W-:Y:S11]  /*4890*/  @!P1 R2UR UR19, R5 ;  /* 0x00000000051392ca */ /* 0x000ff600000e0000 */
[----:B------:R-:W-:Y:S02]  /*48a0*/  @!UPT UIADD3 URZ, UPT, UPT, URZ, URZ, URZ ;  /* 0x000000fffffff290 */ /* 0x000fe4000fffe0ff */
[----:B------:R2:W-:Y:S01]  /*48b0*/  @!UP0 UTMALDG.3D [UR8], [UR18], desc[UR22] ;  /* 0x00001608120085b4 */ /* 0x0005e20008011000 */
[----:B------:R2:W-:Y:S01]  /*48c0*/  @!P1 SYNCS.ARRIVE.TRANS64.RED.A0TR RZ, [UR4+0x30], R2 ;  /* 0x00003002ffff99a7 */ /* 0x0005e20008300404 */
[----:B------:R-:W-:Y:S01]  /*48d0*/  SYNCS.ARRIVE.TRANS64.RED.A1T0 RZ, [UR7], RZ ;  /* 0x000000ffffff79a7 */ /* 0x000fe20008100407 */
[----:B------:R-:W3:Y:S02]  /*48e0*/  SYNCS.PHASECHK.TRANS64.TRYWAIT P0, [UR5+0x48], R0 ;  /* 0x00004800ff0075a7 */ /* 0x000ee40008001105 */
[----:B--23--:R-:W-:Y:S05]  /*48f0*/  @!P0 BRA `(.L_x_81) ;  /* 0x0000003000948947 */ /* 0x00cfea0003800000 */
.L_x_151:
[----:B------:R-:W-:Y:S01]  /*4900*/  UIADD3 UR9, UPT, UPT, UR5, 0x30, URZ ;  /* 0x0000003005097890 */ /* 0x000fe2000fffe0ff */
[----:B--2---:R-:W-:Y:S01]  /*4910*/  @!P1 IADD3 R2, P0, PT, R12, 0x580, RZ ;  /* 0x000005800c029810 */ /* 0x004fe20007f1e0ff */
[----:B------:R-:W-:Y:S01]  /*4920*/  UPLOP3.LUT UP4, UPT, UPT, UPT, UPT, 0x80, 0x8 ;  /* 0x000000000008789c */ /* 0x000fe20003f8f070 */
[----:B------:R-:W-:Y:S01]  /*4930*/  R2UR UR22, R47 ;  /* 0x000000002f1672ca */ /* 0x000fe200000e0000 */
[----:B------:R-:W-:Y:S01]  /*4940*/  UMOV UR20, 0x0 ;  /* 0x0000000000147882 */ /* 0x000fe20000000000 */
[----:B------:R-:W-:Y:S01]  /*4950*/  UMOV UR21, 0x10000000 ;  /* 0x1000000000157882 */ /* 0x000fe20000000000 */
[----:B------:R-:W-:Y:S01]  /*4960*/  UMOV UR12, UR36 ;  /* 0x00000024000c7c82 */ /* 0x000fe20008000000 */
[----:B------:R-:W-:Y:S01]  /*4970*/  VOTEU.ALL UP0, P1 ;  /* 0x0000000000ff7886 */ /* 0x000fe20000800000 */
[----:B------:R-:W-:Y:S01]  /*4980*/  @!P1 IMAD.X R0, RZ, RZ, R13, P0 ;  /* 0x000000ffff009224 */ /* 0x000fe200000e060d */
[----:B------:R-:W-:Y:S01]  /*4990*/  R2UR UR19, R48 ;  /* 0x00000000301372ca */ /* 0x000fe200000e0000 */
[----:B------:R-:W-:Y:S01]  /*49a0*/  UMOV UR36, UR27 ;  /* 0x0000001b00247c82 */ /* 0x000fe20008000000 */
[C---:B------:R-:W-:Y:S01]  /*49b0*/  ISETP.NE.AND P0, PT, R10.reuse, 0x2, PT ;  /* 0x000000020a00780c */ /* 0x040fe20003f05270 */
[----:B------:R-:W-:Y:S02]  /*49c0*/  @!UP0 ULEA UR4, UR6, UR24, 0xc ;  /* 0x0000001806048291 */ /* 0x000fe4000f8e60ff */
[----:B------:R-:W-:Y:S01]  /*49d0*/  @!UP0 UIADD3 UR10, UPT, UPT, UR10, 0x20, URZ ;  /* 0x000000200a0a8890 */ /* 0x000fe2000fffe0ff */
[----:B------:R-:W-:Y:S01]  /*49e0*/  SEL R10, R10, RZ, P0 ;  /* 0x000000ff0a0a7207 */ /* 0x000fe20000000000 */
[----:B------:R-:W-:Y:S02]  /*49f0*/  @!UP0 UIADD3 UR8, UPT, UPT, UR4, 0x200, URZ ;  /* 0x0000020004088890 */ /* 0x000fe4000fffe0ff */
[----:B------:R-:W-:Y:S01]  /*4a00*/  UIADD3 UR4, UPT, UPT, UR6, 0x1, URZ ;  /* 0x0000000106047890 */ /* 0x000fe2000fffe0ff */
[----:B------:R-:W-:Y:S01]  /*4a10*/  @!P1 R2UR UR6, R2 ;  /* 0x00000000020692ca */ /* 0x000fe200000e0000 */
[----:B------:R-:W-:Y:S02]  /*4a20*/  UIADD3 UR30, UPT, UPT, UR13, UR22, URZ ;  /* 0x000000160d1e7290 */ /* 0x000fe4000fffe0ff */
[----:B------:R-:W-:Y:S02]  /*4a30*/  UISETP.NE.AND UP0, UPT, UR4, 0x3, UPT ;  /* 0x000000030400788c */ /* 0x000fe4000bf05270 */
[----:B------:R-:W-:Y:S02]  /*4a40*/  UIADD3 UR26, UPT, UPT, UR14, UR19, URZ ;  /* 0x000000130e1a7290 */ /* 0x000fe4000fffe0ff */
[----:B------:R-:W-:Y:S01]  /*4a50*/  USEL UR25, UR4, URZ, UP0 ;  /* 0x000000ff04197287 */ /* 0x000fe20008000000 */
[----:B------:R-:W-:Y:S01]  /*4a60*/  @!P1 R2UR UR4, R0 ;  /* 0x00000000000492ca */ /* 0x000fe200000e0000 */
[----:B------:R-:W-:Y:S01]  /*4a70*/  USEL UR18, URZ, 0x1, UP0 ;  /* 0x00000001ff127887 */ /* 0x000fe20008000000 */
[----:B------:R-:W-:Y:S01]  /*4a80*/  SEL R0, RZ, 0x1, P0 ;  /* 0x00000001ff007807 */ /* 0x000fe20000000000 */
[----:B------:R-:W-:Y:S02]  /*4a90*/  VOTEU.ALL UP0, P1 ;  /* 0x0000000000ff7886 */ /* 0x000fe40000800000 */
[----:B------:R-:W-:Y:S01]  /*4aa0*/  IMAD.U32 R4, RZ, RZ, UR6 ;  /* 0x00000006ff047e24 */ /* 0x000fe2000f8e00ff */
[----:B------:R-:W-:Y:S02]  /*4ab0*/  LOP3.LUT R9, R9, R0, RZ, 0x3c, !PT ;  /* 0x0000000009097212 */ /* 0x000fe400078e3cff */
[----:B------:R-:W-:Y:S02]  /*4ac0*/  LOP3.LUT R11, R11, UR18, RZ, 0x3c, !PT ;  /* 0x000000120b0b7c12 */ /* 0x000fe4000f8e3cff */
[----:B------:R-:W-:Y:S03]  /*4ad0*/  @!P1 R2UR UR6, R4 ;  /* 0x00000000040692ca */ /* 0x000fe600000e0000 */
[----:B------:R-:W-:Y:S01]  /*4ae0*/  IMAD.U32 R5, RZ, RZ, UR4 ;  /* 0x00000004ff057e24 */ /* 0x000fe2000f8e00ff */
[----:B------:R-:W-:Y:S04]  /*4af0*/  UPRMT UR4, UR54, 0x654, UR9 ;  /* 0x0000065436047896 */ /* 0x000fe80008000009 */
[----:B------:R-:W-:Y:S11]  /*4b00*/  @!P1 R2UR UR7, R5 ;  /* 0x00000000050792ca */ /* 0x000ff600000e0000 */
[----:B------:R-:W-:Y:S02]  /*4b10*/  @!UPT UIADD3 URZ, UPT, UPT, URZ, URZ, URZ ;  /* 0x000000fffffff290 */ /* 0x000fe4000fffe0ff */
[----:B------:R2:W-:Y:S01]  /*4b20*/  @!UP0 UTMALDG.3D [UR8], [UR6], desc[UR20] ;  /* 0x00001408060085b4 */ /* 0x0005e20008011000 */
[----:B------:R2:W-:Y:S01]  /*4b30*/  @!P1 SYNCS.ARRIVE.TRANS64.RED.A0TR RZ, [UR5+0x30], R3 ;  /* 0x00003003ffff99a7 */ /* 0x0005e20008300405 */
[----:B------:R-:W-:Y:S01]  /*4b40*/  SYNCS.ARRIVE.TRANS64.RED.A1T0 RZ, [UR4], RZ ;  /* 0x000000ffffff79a7 */ /* 0x000fe20008100404 */
[----:B------:R-:W-:Y:S05]  /*4b50*/  BRA.U UP2, `(.L_x_82) ;  /* 0xfffffff102d07547 */ /* 0x000fea000b83ffff */
[----:B------:R-:W-:Y:S01]  /*4b60*/  UIADD3 UR24, UPT, UPT, UR24, 0x48, URZ ;  /* 0x0000004818187890 */ /* 0x000fe2000fffe0ff */
[----:B------:R-:W-:-:S03]  /*4b70*/  SHF.L.U32 R2, R11, 0x1f, RZ ;  /* 0x0000001f0b027819 */ /* 0x000fc600000006ff */
[----:B------:R-:W-:-:S09]  /*4b80*/  ULEA UR4, UR25, UR24, 0x3 ;  /* 0x0000001819047291 */ /* 0x000fd2000f8e18ff */
[----:B------:R-:W3:Y:S02]  /*4b90*/  SYNCS.PHASECHK.TRANS64.TRYWAIT P0, [UR4], R2 ;  /* 0x00000002ff0075a7 */ /* 0x000ee40008001104 */
[----:B---3--:R-:W-:Y:S05]  /*4ba0*/  @!P0 BRA `(.L_x_83) ;  /* 0x0000003000008947 */ /* 0x008fea0003800000 */
.L_x_153:
[----:B------:R-:W-:-:S04]  /*4bb0*/  UIADD3 UR4, UPT, UPT, UR25, 0x1, URZ ;  /* 0x0000000119047890 */ /* 0x000fc8000fffe0ff */
[----:B------:R-:W-:-:S04]  /*4bc0*/  UISETP.NE.AND UP0, UPT, UR4, 0x3, UPT ;  /* 0x000000030400788c */ /* 0x000fc8000bf05270 */
[----:B--2---:R-:W-:Y:S02]  /*4bd0*/  USEL UR6, URZ, 0x1, UP0 ;  /* 0x00000001ff067887 */ /* 0x004fe40008000000 */
[----:B------:R-:W-:-:S04]  /*4be0*/  USEL UR4, UR4, URZ, UP0 ;  /* 0x000000ff04047287 */ /* 0x000fc80008000000 */
[----:B------:R-:W-:Y:S01]  /*4bf0*/  ULEA UR5, UR4, UR24, 0x3 ;  /* 0x0000001804057291 */ /* 0x000fe2000f8e18ff */
[----:B------:R-:W-:-:S04]  /*4c00*/  LOP3.LUT R11, R11, UR6, RZ, 0x3c, !PT ;  /* 0x000000060b0b7c12 */ /* 0x000fc8000f8e3cff */
[----:B---3--:R-:W-:-:S04]  /*4c10*/  SHF.L.U32 R2, R11, 0x1f, RZ ;  /* 0x0000001f0b027819 */ /* 0x008fc800000006ff */
[----:B------:R-:W2:Y:S02]  /*4c20*/  SYNCS.PHASECHK.TRANS64.TRYWAIT P0, [UR5], R2 ;  /* 0x00000002ff0075a7 */ /* 0x000ea40008001105 */
[----:B--2---:R-:W-:Y:S05]  /*4c30*/  @!P0 BRA `(.L_x_84) ;  /* 0x0000002c00f48947 */ /* 0x004fea0003800000 */
.L_x_155:
[----:B------:R-:W-:-:S04]  /*4c40*/  UIADD3 UR4, UPT, UPT, UR4, 0x1, URZ ;  /* 0x0000000104047890 */ /* 0x000fc8000fffe0ff */
[----:B------:R-:W-:-:S04]  /*4c50*/  UISETP.NE.AND UP0, UPT, UR4, 0x3, UPT ;  /* 0x000000030400788c */ /* 0x000fc8000bf05270 */
[----:B------:R-:W-:Y:S02]  /*4c60*/  USEL UR5, URZ, 0x1, UP0 ;  /* 0x00000001ff057887 */ /* 0x000fe40008000000 */
[----:B------:R-:W-:-:S04]  /*4c70*/  USEL UR4, UR4, URZ, UP0 ;  /* 0x000000ff04047287 */ /* 0x000fc80008000000 */
[----:B------:R-:W-:Y:S01]  /*4c80*/  ULEA UR4, UR4, UR24, 0x3 ;  /* 0x0000001804047291 */ /* 0x000fe2000f8e18ff */
[----:B--2---:R-:W-:-:S04]  /*4c90*/  LOP3.LUT R2, R11, UR5, RZ, 0x3c, !PT ;  /* 0x000000050b027c12 */ /* 0x004fc8000f8e3cff */
[----:B------:R-:W-:Y:S01]  /*4ca0*/  SHF.L.U32 R2, R2, 0x1f, RZ ;  /* 0x0000001f02027819 */ /* 0x000fe200000006ff */
[----:B------:R-:W-:-:S07]  /*4cb0*/  IMAD.U32 R0, RZ, RZ, UR4 ;  /* 0x00000004ff007e24 */ /* 0x000fce000f8e00ff */
.L_x_85:
[----:B--2---:R2:W3:Y:S02]  /*4cc0*/  SYNCS.PHASECHK.TRANS64.TRYWAIT P0, [R0+URZ], R2 ;  /* 0x00000002000075a7 */ /* 0x0044e400080011ff */
[----:B---3--:R-:W-:Y:S05]  /*4cd0*/  @!P0 NANOSLEEP.SYNCS 0x989680 ;  /* 0x009896800000895d */ /* 0x008fea0003900000 */
[----:B------:R-:W3:Y:S02]  /*4ce0*/  @!P0 SYNCS.PHASECHK.TRANS64 P0, [R0+URZ], R2 ;  /* 0x00000002000085a7 */ /* 0x000ee400080010ff */
[----:B-1-3--:R-:W-:Y:S05]  /*4cf0*/  @P0 EXIT ;  /* 0x000000000000094d */ /* 0x00afea0003800000 */
[----:B------:R-:W-:Y:S05]  /*4d00*/  BRA `(.L_x_85) ;  /* 0xfffffffc00ec7947 */ /* 0x000fea000383ffff */
.L_x_73:
[----:B------:R-:W-:-:S06]  /*4d10*/  UISETP.GE.AND UP0, UPT, UR18, 0x4, UPT ;  /* 0x000000041200788c */ /* 0x000fcc000bf06270 */
[----:B------:R-:W-:-:S13]  /*4d20*/  PLOP3.LUT P0, PT, PT, PT, UP0, 0x80, 0x8 ;  /* 0x000000000008781c */ /* 0x000fda0003f0f008 */
[----:B-1----:R-:W-:Y:S05]  /*4d30*/  @!P0 EXIT ;  /* 0x000000000000894d */ /* 0x002fea0003800000 */
[----:B------:R-:W-:Y:S01]  /*4d40*/  BAR.SYNC.DEFER_BLOCKING 0x6, 0xa0 ;  /* 0x0182800000007b1d */ /* 0x000fe20000010000 */
[C---:B------:R-:W-:Y:S01]  /*4d50*/  IMAD.SHL.U32 R3, R55.reuse, 0x20, RZ ;  /* 0x0000002037037824 */ /* 0x040fe200078e00ff */
[----:B------:R-:W-:Y:S01]  /*4d60*/  SHF.R.U32.HI R4, RZ, 0x1, R55 ;  /* 0x00000001ff047819 */ /* 0x000fe20000011637 */
[C---:B------:R-:W-:Y:S01]  /*4d70*/  IMAD.SHL.U32 R2, R55.reuse, 0x10, RZ ;  /* 0x0000001037027824 */ /* 0x040fe200078e00ff */
[C---:B------:R-:W-:Y:S01]  /*4d80*/  LOP3.LUT P0, RZ, R55.reuse, 0x4, RZ, 0xc0, !PT ;  /* 0x0000000437ff7812 */ /* 0x040fe2000780c0ff */
[----:B------:R-:W-:Y:S01]  /*4d90*/  IMAD.U32 R23, R55, 0x10000, RZ ;  /* 0x0001000037177824 */ /* 0x000fe200078e00ff */
[----:B------:R-:W-:Y:S01]  /*4da0*/  UMOV UR44, 0x400 ;  /* 0x00000400002c7882 */ /* 0x000fe20000000000 */
[----:B------:R-:W1:Y:S01]  /*4db0*/  LDCU.64 UR4, c[0x0][0x890] ;  /* 0x00011200ff0477ac */ /* 0x000e620008000a00 */
[----:B------:R-:W2:Y:S01]  /*4dc0*/  LDC.64 R42, c[0x0][0x8b0] ;  /* 0x00022c00ff2a7b82 */ /* 0x000ea20000000a00 */
[----:B------:R-:W-:Y:S01]  /*4dd0*/  LOP3.LUT R5, R3, 0xc0, RZ, 0xc0, !PT ;  /* 0x000000c003057812 */ /* 0x000fe200078ec0ff */
[----:B------:R-:W-:Y:S01]  /*4de0*/  IMAD.SHL.U32 R44, R55, 0x4, RZ ;  /* 0x00000004372c7824 */ /* 0x000fe200078e00ff */
[----:B------:R-:W-:Y:S01]  /*4df0*/  ULEA UR44, UR54, UR44, 0x18 ;  /* 0x0000002c362c7291 */ /* 0x000fe2000f8ec0ff */
[----:B------:R-:W-:Y:S01]  /*4e00*/  LOP3.LUT R2, R2, 0x600, RZ, 0xc0, !PT ;  /* 0x0000060002027812 */ /* 0x000fe200078ec0ff */
[----:B------:R-:W-:Y:S01]  /*4e10*/  IMAD.MOV.U32 R54, RZ, RZ, 0x10 ;  /* 0x00000010ff367424 */ /* 0x000fe200078e00ff */
[----:B------:R-:W-:Y:S01]  /*4e20*/  LOP3.LUT R4, R5, 0x8, R4, 0xf8, !PT ;  /* 0x0000000805047812 */ /* 0x000fe200078ef804 */
[----:B------:R-:W-:Y:S01]  /*4e30*/  IMAD.MOV.U32 R22, RZ, RZ, RZ ;  /* 0x000000ffff167224 */ /* 0x000fe200078e00ff */
[----:B------:R-:W3:Y:S01]  /*4e40*/  LDC.64 R40, c[0x0][0x8a8] ;  /* 0x00022a00ff287b82 */ /* 0x000ee20000000a00 */
[----:B------:R-:W-:-:S02]  /*4e50*/  LOP3.LUT R2, R2, 0x20, R3, 0xf8, !PT ;  /* 0x0000002002027812 */ /* 0x000fc400078ef803 */
[----:B------:R-:W-:Y:S02]  /*4e60*/  CS2R R52, SRZ ;  /* 0x0000000000347805 */ /* 0x000fe4000001ff00 */
[----:B------:R-:W-:Y:S01]  /*4e70*/  LOP3.LUT R23, R23, 0x600000, RZ, 0xc0, !PT ;  /* 0x0060000017177812 */ /* 0x000fe200078ec0ff */
[----:B------:R-:W-:Y:S01]  /*4e80*/  IMAD.MOV.U32 R51, RZ, RZ, RZ ;  /* 0x000000ffff337224 */ /* 0x000fe200078e00ff */
[----:B------:R-:W-:Y:S01]  /*4e90*/  LOP3.LUT R44, R4, 0x18, R44, 0x78, !PT ;  /* 0x00000018042c7812 */ /* 0x000fe200078e782c */
[----:B------:R-:W4:Y:S01]  /*4ea0*/  LDCU UR63, c[0x0][0x370] ;  /* 0x00006e00ff3f77ac */ /* 0x000f220008000800 */
[----:B------:R-:W-:Y:S01]  /*4eb0*/  LOP3.LUT R2, R2, 0x100, R3, 0xf8, !PT ;  /* 0x0000010002027812 */ /* 0x000fe200078ef803 */
[----:B------:R-:W4:Y:S01]  /*4ec0*/  LDS R0, [UR44+0x120] ;  /* 0x0001202cff007984 */ /* 0x000f220008000800 */
[----:B-1----:R-:W-:Y:S01]  /*4ed0*/  IMAD.U32 R57, RZ, RZ, UR4 ;  /* 0x00000004ff397e24 */ /* 0x002fe2000f8e00ff */
[----:B------:R-:W-:Y:S01]  /*4ee0*/  UIADD3 UR4, UPT, UPT, UR44, 0x200, URZ ;  /* 0x000002002c047890 */ /* 0x000fe2000fffe0ff */
[----:B------:R-:W-:Y:S01]  /*4ef0*/  LOP3.LUT R44, R2, R44, RZ, 0xfc, !PT ;  /* 0x0000002c022c7212 */ /* 0x000fe200078efcff */
[----:B------:R-:W-:Y:S01]  /*4f00*/  IMAD.U32 R56, RZ, RZ, UR5 ;  /* 0x00000005ff387e24 */ /* 0x000fe2000f8e00ff */
[----:B------:R-:W-:Y:S01]  /*4f10*/  LOP3.LUT R55, R55, 0x60, RZ, 0xc0, !PT ;  /* 0x0000006037377812 */ /* 0x000fe200078ec0ff */
[----:B------:R-:W1:Y:S01]  /*4f20*/  LDCU UR43, c[0x0][0xb0c] ;  /* 0x00016180ff2b77ac */ /* 0x000e620008000800 */
[----:B------:R-:W-:Y:S01]  /*4f30*/  SEL R54, R54, 0xfffffff0, !P0 ;  /* 0xfffffff036367807 */ /* 0x000fe20004000000 */
[----:B------:R-:W-:Y:S01]  /*4f40*/  IMAD.U32 R59, RZ, RZ, UR4 ;  /* 0x00000004ff3b7e24 */ /* 0x000fe2000f8e00ff */
[----:B------:R-:W1:Y:S01]  /*4f50*/  LDCU UR39, c[0x0][0xb30] ;  /* 0x00016600ff2777ac */ /* 0x000e620008000800 */
[----:B------:R-:W1:Y:S01]  /*4f60*/  LDCU.64 UR60, c[0x0][0x888] ;  /* 0x00011100ff3c77ac */ /* 0x000e620008000a00 */
[----:B------:R-:W1:Y:S01]  /*4f70*/  LDCU.64 UR40, c[0x0][0xb28] ;  /* 0x00016500ff2877ac */ /* 0x000e620008000a00 */
[----:B------:R-:W1:Y:S01]  /*4f80*/  LDCU.128 UR56, c[0x0][0xb10] ;  /* 0x00016200ff3877ac */ /* 0x000e620008000c00 */
[----:B------:R-:W1:Y:S01]  /*4f90*/  LDCU UR62, c[0x0][0x374] ;  /* 0x00006e80ff3e77ac */ /* 0x000e620008000800 */
[----:B------:R-:W-:Y:S01]  /*4fa0*/  UMOV UR55, 0x1 ;  /* 0x0000000100377882 */ /* 0x000fe20000000000 */
[----:B------:R-:W-:Y:S01]  /*4fb0*/  UMOV UR46, URZ ;  /* 0x000000ff002e7c82 */ /* 0x000fe20008000000 */
[----:B------:R-:W-:Y:S01]  /*4fc0*/  UMOV UR53, URZ ;  /* 0x000000ff00357c82 */ /* 0x000fe20008000000 */
[----:B------:R-:W-:Y:S01]  /*4fd0*/  UMOV UR52, URZ ;  /* 0x000000ff00347c82 */ /* 0x000fe20008000000 */
[----:B-1234-:R-:W-:-:S07]  /*4fe0*/  IMAD.IADD R23, R0, 0x1, R23 ;  /* 0x0000000100177824 */ /* 0x01efce00078e0217 */
.L_x_116:
[C---:B------:R-:W-:Y:S02]  /*4ff0*/  LEA R0, R51.reuse, UR44, 0x3 ;  /* 0x0000002c33007c11 */ /* 0x040fe4000f8e18ff */
[----:B------:R-:W-:Y:S02]  /*5000*/  SHF.L.U32 R2, R52, 0x1f, RZ ;  /* 0x0000001f34027819 */ /* 0x000fe400000006ff */
[----:B-1----:R-:W-:Y:S02]  /*5010*/  LEA R4, R51, UR44, 0x4 ;  /* 0x0000002c33047c11 */ /* 0x002fe4000f8e20ff */
[----:B------:R-:W1:Y:S02]  /*5020*/  SYNCS.PHASECHK.TRANS64.TRYWAIT P0, [R0+URZ+0x70], R2 ;  /* 0x00007002000075a7 */ /* 0x000e6400080011ff */
[----:B-1----:R-:W-:Y:S05]  /*5030*/  @!P0 BRA `(.L_x_86) ;  /* 0x0000002c000c8947 */ /* 0x002fea0003800000 */
.L_x_156:
[----:B------:R-:W-:Y:S01]  /*5040*/  R2UR UR7, R58 ;  /* 0x000000003a0772ca */ /* 0x000fe200000e0000 */
[----:B------:R-:W2:Y:S01]  /*5050*/  LDS.128 R4, [R4+0x100] ;  /* 0x0001000004047984 */ /* 0x000ea20000000c00 */
[----:B-1----:R-:W-:Y:S01]  /*5060*/  VIADD R0, R0, 0x80 ;  /* 0x0000008000007836 */ /* 0x002fe20000000000 */
[----:B------:R-:W-:Y:S04]  /*5070*/  UISETP.GE.AND UP0, UPT, UR42, 0x1, UPT ;  /* 0x000000012a00788c */ /* 0x000fe8000bf06270 */
[----:B------:R-:W-:Y:S01]  /*5080*/  PRMT R0, RZ, 0x654, R0 ;  /* 0x00000654ff007816 */ /* 0x000fe20000000000 */
[----:B------:R-:W-:Y:S01]  /*5090*/  @!PT LDS RZ, [RZ] ;  /* 0x00000000fffff984 */ /* 0x000fe20000000800 */
[----:B------:R-:W-:Y:S01]  /*50a0*/  @!PT LDS RZ, [RZ] ;  /* 0x00000000fffff984 */ /* 0x000fe20000000800 */
[----:B------:R-:W-:Y:S01]  /*50b0*/  @!PT LDS RZ, [RZ] ;  /* 0x00000000fffff984 */ /* 0x000fe20000000800 */
[----:B------:R-:W-:Y:S01]  /*50c0*/  @!PT LDS RZ, [RZ] ;  /* 0x00000000fffff984 */ /* 0x000fe20000000800 */
[----:B------:R1:W-:Y:S06]  /*50d0*/  MEMBAR.ALL.CTA ;  /* 0x0000000000007992 */ /* 0x0003ec0000008000 */
[----:B-1----:R-:W1:Y:S02]  /*50e0*/  FENCE.VIEW.ASYNC.S ;  /* 0x00000000000073c6 */ /* 0x002e640000000000 */
[----:B-1----:R1:W-:Y:S01]  /*50f0*/  SYNCS.ARRIVE.TRANS64.RED.A1T0 RZ, [R0+URZ], RZ ;  /* 0x000000ff00ff79a7 */ /* 0x0023e200081004ff */
[----:B--2---:R-:W-:Y:S11]  /*5100*/  LOP3.LUT P0, RZ, R6, 0x1, RZ, 0xc0, !PT ;  /* 0x0000000106ff7812 */ /* 0x004ff6000780c0ff */
[----:B------:R-:W-:Y:S02]  /*5110*/  @!UPT UIADD3 URZ, UPT, UPT, URZ, URZ, URZ ;  /* 0x000000fffffff290 */ /* 0x000fe4000fffe0ff */
[----:B------:R-:W-:Y:S01]  /*5120*/  VOTEU.ANY UP1, P0 ;  /* 0x0000000000ff7886 */ /* 0x000fe20000020100 */
[----:B------:R-:W-:Y:S01]  /*5130*/  PLOP3.LUT P0, PT, PT, PT, UP1, 0x80, 0x8 ;  /* 0x000000000008781c */ /* 0x000fe20003f0f018 */
[----:B------:R-:W-:Y:S06]  /*5140*/  UP2UR UR4, UPR, URZ, 0x2 ;  /* 0x00000002ff047883 */ /* 0x000fec0008000000 */
[----:B------:R-:W-:Y:S06]  /*5150*/  IMAD.U32 R60, RZ, RZ, UR4 ;  /* 0x00000004ff3c7e24 */ /* 0x000fec000f8e00ff */
[----:B------:R-:W-:Y:S02]  /*5160*/  @P0 SHF.R.U32.HI R2, RZ, 0x10, R5 ;  /* 0x00000010ff020819 */ /* 0x000fe40000011605 */
[----:B------:R-:W-:Y:S02]  /*5170*/  @P0 MOV R3, R4 ;  /* 0x0000000400030202 */ /* 0x000fe40000000f00 */
[----:B------:R-:W-:Y:S02]  /*5180*/  @P0 R2UR UR4, R2 ;  /* 0x00000000020402ca */ /* 0x000fe400000e0000 */
[----:B------:R-:W-:Y:S02]  /*5190*/  @P0 LOP3.LUT R4, R5, 0xffff, RZ, 0xc0, !PT ;  /* 0x0000ffff05040812 */ /* 0x000fe400078ec0ff */
[----:B------:R-:W-:Y:S02]  /*51a0*/  @P0 R2UR UR6, R3 ;  /* 0x00000000030602ca */ /* 0x000fe400000e0000 */
[----:B------:R-:W-:Y:S07]  /*51b0*/  @P0 R2UR UR5, R4 ;  /* 0x00000000040502ca */ /* 0x000fee00000e0000 */
[----:B------:R-:W-:Y:S02]  /*51c0*/  @UP1 UMOV UR7, UR4 ;  /* 0x0000000400071c82 */ /* 0x000fe40008000000 */
[----:B------:R-:W-:Y:S02]  /*51d0*/  IMAD.U32 R58, RZ, RZ, UR7 ;  /* 0x00000007ff3a7e24 */ /* 0x000fe4000f8e00ff */
[----:B------:R-:W-:Y:S02]  /*51e0*/  @UP1 UMOV UR38, UR6 ;  /* 0x0000000600261c82 */ /* 0x000fe40008000000 */
[----:B------:R-:W-:Y:S01]  /*51f0*/  @UP1 UMOV UR37, UR5 ;  /* 0x0000000500251c82 */ /* 0x000fe20008000000 */
[----:B-1----:R-:W-:Y:S05]  /*5200*/  BRA.U !UP0, `(.L_x_87) ;  /* 0x0000000108cc7547 */ /* 0x002fea000b800000 */
[----:B------:R-:W1:Y:S01]  /*5210*/  LDCU UR12, c[0x0][0xb20] ;  /* 0x00016400ff0c77ac */ /* 0x000e620008000800 */
[----:B------:R-:W-:Y:S02]  /*5220*/  UIMAD.WIDE.U32 UR4, UR62, UR59, URZ ;  /* 0x0000003b3e0472a5 */ /* 0x000fe4000f8e00ff */
[----:B------:R-:W-:Y:S02]  /*5230*/  UIMAD.WIDE.U32 UR6, UR63, UR56, URZ ;  /* 0x000000383f0672a5 */ /* 0x000fe4000f8e00ff */
[----:B------:R-:W-:Y:S02]  /*5240*/  UISETP.NE.AND UP0, UPT, UR58, 0x1, UPT ;  /* 0x000000013a00788c */ /* 0x000fe4000bf05270 */
[----:B------:R-:W-:Y:S02]  /*5250*/  UIMAD.WIDE.U32 UR8, UR37, UR59, URZ ;  /* 0x0000003b250872a5 */ /* 0x000fe4000f8e00ff */
[----:B------:R-:W-:Y:S02]  /*5260*/  UIMAD.WIDE.U32 UR10, UR38, UR56, URZ ;  /* 0x00000038260a72a5 */ /* 0x000fe4000f8e00ff */
[----:B------:R-:W-:Y:S02]  /*5270*/  UISETP.NE.AND UP1, UPT, UR43, 0x1, UPT ;  /* 0x000000012b00788c */ /* 0x000fe4000bf25270 */
[----:B------:R-:W-:Y:S01]  /*5280*/  UISETP.NE.AND UP2, UPT, UR42, 0x1, UPT ;  /* 0x000000012a00788c */ /* 0x000fe2000bf45270 */
[----:B------:R-:W-:Y:S02]  /*5290*/  UMOV UR4, UR5 ;  /* 0x0000000500047c82 */ /* 0x000fe40008000000 */
[----:B-1----:R-:W-:Y:S03]  /*52a0*/  USHF.R.U32.HI UR5, URZ, UR12, UR4 ;  /* 0x0000000cff057299 */ /* 0x002fe60008011604 */
[----:B------:R-:W-:Y:S02]  /*52b0*/  UMOV UR4, UR7 ;  /* 0x0000000700047c82 */ /* 0x000fe40008000000 */
[----:B------:R-:W-:Y:S02]  /*52c0*/  USHF.R.U32.HI UR7, URZ, UR57, UR4 ;  /* 0x00000039ff077299 */ /* 0x000fe40008011604 */
[----:B------:R-:W-:Y:S02]  /*52d0*/  USEL UR4, UR62, UR5, !UP0 ;  /* 0x000000053e047287 */ /* 0x000fe4000c000000 */
[----:B------:R-:W-:Y:S01]  /*52e0*/  USEL UR7, UR63, UR7, !UP1 ;  /* 0x000000073f077287 */ /* 0x000fe2000c800000 */
[----:B------:R-:W-:Y:S01]  /*52f0*/  UMOV UR5, UR9 ;  /* 0x0000000900057c82 */ /* 0x000fe20008000000 */
[----:B------:R-:W-:Y:S02]  /*5300*/  UIMAD.WIDE.U32 UR8, UR4, UR40, URZ ;  /* 0x00000028040872a5 */ /* 0x000fe4000f8e00ff */
[----:B------:R-:W-:Y:S03]  /*5310*/  USHF.R.U32.HI UR6, URZ, UR12, UR5 ;  /* 0x0000000cff067299 */ /* 0x000fe60008011605 */
[----:B------:R-:W-:Y:S01]  /*5320*/  UMOV UR5, UR11 ;  /* 0x0000000b00057c82 */ /* 0x000fe20008000000 */
[----:B------:R-:W-:Y:S02]  /*5330*/  UIMAD.WIDE.U32 UR10, UR7, UR40, URZ ;  /* 0x00000028070a72a5 */ /* 0x000fe4000f8e00ff */
[----:B------:R-:W-:Y:S02]  /*5340*/  USHF.R.U32.HI UR12, URZ, UR57, UR5 ;  /* 0x00000039ff0c7299 */ /* 0x000fe40008011605 */
[----:B------:R-:W-:Y:S01]  /*5350*/  USEL UR6, UR37, UR6, !UP0 ;  /* 0x0000000625067287 */ /* 0x000fe2000c000000 */
[----:B------:R-:W-:Y:S02]  /*5360*/  UMOV UR5, UR9 ;  /* 0x0000000900057c82 */ /* 0x000fe40008000000 */
[----:B------:R-:W-:Y:S01]  /*5370*/  UMOV UR10, UR11 ;  /* 0x0000000b000a7c82 */ /* 0x000fe20008000000 */
[----:B------:R-:W-:Y:S02]  /*5380*/  @UP2 USHF.R.U32.HI UR4, URZ, UR41, UR5 ;  /* 0x00000029ff042299 */ /* 0x000fe40008011605 */
[----:B------:R-:W-:Y:S02]  /*5390*/  @UP2 USHF.R.U32.HI UR7, URZ, UR41, UR10 ;  /* 0x00000029ff072299 */ /* 0x000fe4000801160a */
[----:B------:R-:W-:Y:S02]  /*53a0*/  UIMAD UR4, UR42, UR4, URZ ;  /* 0x000000042a0472a4 */ /* 0x000fe4000f8e02ff */
[----:B------:R-:W-:Y:S02]  /*53b0*/  UIMAD.WIDE.U32 UR10, UR6, UR40, URZ ;  /* 0x00000028060a72a5 */ /* 0x000fe4000f8e00ff */
[----:B------:R-:W-:Y:S02]  /*53c0*/  USEL UR5, UR38, UR12, !UP1 ;  /* 0x0000000c26057287 */ /* 0x000fe4000c800000 */
[----:B------:R-:W-:Y:S02]  /*53d0*/  UIMAD UR8, UR42, UR7, URZ ;  /* 0x000000072a0872a4 */ /* 0x000fe4000f8e02ff */
[----:B------:R-:W-:Y:S03]  /*53e0*/  UISETP.GE.AND UP0, UPT, UR6, UR4, UPT ;  /* 0x000000040600728c */ /* 0x000fe6000bf06270 */
[----:B------:R-:W-:Y:S01]  /*53f0*/  UMOV UR4, UR11 ;  /* 0x0000000b00047c82 */ /* 0x000fe20008000000 */
[----:B------:R-:W-:Y:S02]  /*5400*/  UISETP.GE.OR UP0, UPT, UR5, UR8, UP0 ;  /* 0x000000080500728c */ /* 0x000fe40008706670 */
[----:B------:R-:W-:Y:S02]  /*5410*/  USHF.R.U32.HI UR4, URZ, UR41, UR4 ;  /* 0x00000029ff047299 */ /* 0x000fe40008011604 */
[----:B------:R-:W-:Y:S02]  /*5420*/  UIMAD.WIDE.U32 UR8, UR5, UR40, URZ ;  /* 0x00000028050872a5 */ /* 0x000fe4000f8e00ff */
[----:B------:R-:W-:Y:S02]  /*5430*/  USEL UR11, UR6, UR4, !UP2 ;  /* 0x00000004060b7287 */ /* 0x000fe4000d000000 */
[----:B------:R-:W-:Y:S02]  /*5440*/  UIADD3 UR8, UPT, UPT, -UR5, URZ, URZ ;  /* 0x000000ff05087290 */ /* 0x000fe4000fffe1ff */
[----:B------:R-:W-:Y:S01]  /*5450*/  UIADD3 UR10, UPT, UPT, -UR11, URZ, URZ ;  /* 0x000000ff0b0a7290 */ /* 0x000fe2000fffe1ff */
[----:B------:R-:W-:Y:S01]  /*5460*/  @!UP0 UMOV UR4, UR9 ;  /* 0x0000000900048c82 */ /* 0x000fe20008000000 */
[----:B------:R-:W-:Y:S02]  /*5470*/  UIADD3 UR9, UPT, UPT, -UR6, URZ, URZ ;  /* 0x000000ff06097290 */ /* 0x000fe4000fffe1ff */
[----:B------:R-:W-:Y:S02]  /*5480*/  @!UP0 USHF.R.U32.HI UR4, URZ, UR41, UR4 ;  /* 0x00000029ff048299 */ /* 0x000fe40008011604 */
[----:B------:R-:W-:Y:S02]  /*5490*/  UIMAD UR10, UR42, UR10, UR6 ;  /* 0x0000000a2a0a72a4 */ /* 0x000fe4000f8e0206 */
[----:B------:R-:W-:Y:S04]  /*54a0*/  @!UP0 USEL UR4, UR5, UR4, !UP2 ;  /* 0x0000000405048287 */ /* 0x000fe8000d000000 */
[----:B------:R-:W-:Y:S02]  /*54b0*/  @!UP0 UIMAD UR10, UR7, UR10, UR4 ;  /* 0x0000000a070a82a4 */ /* 0x000fe4000f8e0204 */
[----:B------:R-:W-:Y:S02]  /*54c0*/  @!UP0 UIADD3 UR11, UPT, UPT, UR11, -UR4, URZ ;  /* 0x800000040b0b8290 */ /* 0x000fe4000fffe0ff */
[----:B------:R-:W-:Y:S02]  /*54d0*/  UIMAD UR7, UR43, UR8, UR38 ;  /* 0x000000082b0772a4 */ /* 0x000fe4000f8e0226 */
[----:B------:R-:W-:Y:S02]  /*54e0*/  @!UP0 UIMAD UR6, UR11, UR42, UR5 ;  /* 0x0000002a0b0682a4 */ /* 0x000fe4000f8e0205 */
[----:B------:R-:W-:Y:S01]  /*54f0*/  UIMAD UR4, UR58, UR9, UR37 ;  /* 0x000000093a0472a4 */ /* 0x000fe2000f8e0225 */
[----:B------:R-:W-:Y:S02]  /*5500*/  @!UP0 UMOV UR5, UR10 ;  /* 0x0000000a00058c82 */ /* 0x000fe40008000000 */
[----:B------:R-:W-:Y:S02]  /*5510*/  UIMAD UR38, UR5, UR43, UR7 ;  /* 0x0000002b052672a4 */ /* 0x000fe4000f8e0207 */
[----:B------:R-:W-:Y:S11]  /*5520*/  UIMAD UR37, UR6, UR58, UR4 ;  /* 0x0000003a062572a4 */ /* 0x000ff6000f8e0204 */
[----:B------:R-:W-:Y:S01]  /*5530*/  @!UPT UIADD3 URZ, UPT, UPT, URZ, URZ, URZ ;  /* 0x000000fffffff290 */ /* 0x000fe2000fffe0ff */
.L_x_87:
[----:B------:R-:W-:Y:S01]  /*5540*/  UISETP.NE.AND UP0, UPT, UR39, 0x1, UPT ;  /* 0x000000012700788c */ /* 0x000fe2000bf05270 */
[----:B------:R-:W-:Y:S01]  /*5550*/  R2UR UR11, R59 ;  /* 0x000000003b0b72ca */ /* 0x000fe200000e0000 */
[----:B------:R-:W-:Y:S01]  /*5560*/  USHF.L.U32 UR50, UR26, 0x6, URZ ;  /* 0x000000061a327899 */ /* 0x000fe200080006ff */
[----:B------:R-:W-:Y:S01]  /*5570*/  IADD3 R51, PT, PT, R51, 0x1, RZ ;  /* 0x0000000133337810 */ /* 0x000fe20007ffe0ff */
[----:B------:R-:W-:Y:S07]  /*5580*/  USHF.L.U32 UR49, UR30, 0x6, URZ ;  /* 0x000000061e317899 */ /* 0x000fee00080006ff */
[----:B------:R-:W1:Y:S01]  /*5590*/  @!UP0 LDCU.128 UR12, c[0x0][0xb10] ;  /* 0x00016200ff0c87ac */ /* 0x000e620008000c00 */
[----:B------:R-:W2:Y:S01]  /*55a0*/  @!UP0 LDCU UR5, c[0x0][0xb0c] ;  /* 0x00016180ff0587ac */ /* 0x000ea20008000800 */
[----:B------:R-:W3:Y:S01]  /*55b0*/  @!UP0 LDCU UR10, c[0x0][0xb20] ;  /* 0x00016400ff0a87ac */ /* 0x000ee20008000800 */
[----:B-1----:R-:W-:Y:S02]  /*55c0*/  UIMAD.WIDE.U32 UR8, UR38, UR12, URZ ;  /* 0x0000000c260872a5 */ /* 0x002fe4000f8e00ff */
[----:B------:R-:W-:Y:S02]  /*55d0*/  UIMAD.WIDE.U32 UR6, UR37, UR15, URZ ;  /* 0x0000000f250672a5 */ /* 0x000fe4000f8e00ff */
[----:B------:R-:W-:Y:S03]  /*55e0*/  @!UP0 UISETP.NE.AND UP1, UPT, UR14, 0x1, UPT ;  /* 0x000000010e00888c */ /* 0x000fe6000bf25270 */
[----:B------:R-:W-:Y:S01]  /*55f0*/  @!UP0 UMOV UR4, UR9 ;  /* 0x0000000900048c82 */ /* 0x000fe20008000000 */
[----:B--2---:R-:W-:Y:S02]  /*5600*/  @!UP0 UISETP.NE.AND UP2, UPT, UR5, 0x1, UPT ;  /* 0x000000010500888c */ /* 0x004fe4000bf45270 */
[----:B------:R-:W-:Y:S01]  /*5610*/  @!UP0 USHF.R.U32.HI UR4, URZ, UR13, UR4 ;  /* 0x0000000dff048299 */ /* 0x000fe20008011604 */
[----:B------:R-:W-:Y:S02]  /*5620*/  @!UP0 UMOV UR6, UR7 ;  /* 0x0000000700068c82 */ /* 0x000fe40008000000 */
[----:B---3--:R-:W-:Y:S02]  /*5630*/  @!UP0 USHF.R.U32.HI UR6, URZ, UR10, UR6 ;  /* 0x0000000aff068299 */ /* 0x008fe40008011606 */
[----:B------:R-:W-:Y:S02]  /*5640*/  @!UP0 USEL UR7, UR38, UR4, !UP2 ;  /* 0x0000000426078287 */ /* 0x000fe4000d000000 */
[----:B------:R-:W-:Y:S04]  /*5650*/  @!UP0 USEL UR6, UR37, UR6, !UP1 ;  /* 0x0000000625068287 */ /* 0x000fe8000c800000 */
[----:B------:R-:W-:Y:S02]  /*5660*/  @!UP0 UIADD3 UR4, UPT, UPT, -UR7, UR6, URZ ;  /* 0x0000000607048290 */ /* 0x000fe4000fffe1ff */
[----:B------:R-:W-:Y:S02]  /*5670*/  @!UP0 UIADD3 UR6, UPT, UPT, UR7, -UR6, URZ ;  /* 0x8000000607068290 */ /* 0x000fe4000fffe0ff */
[----:B------:R-:W-:Y:S02]  /*5680*/  @!UP0 UIMAD UR38, UR4, UR5, UR38 ;  /* 0x00000005042682a4 */ /* 0x000fe4000f8e0226 */
[----:B------:R-:W-:Y:S02]  /*5690*/  @!UP0 UIMAD UR37, UR6, UR14, UR37 ;  /* 0x0000000e062582a4 */ /* 0x000fe4000f8e0225 */
[----:B------:R-:W-:Y:S09]  /*56a0*/  ULOP3.LUT UP0, URZ, UR11, 0x1b0, URZ, 0xc0, !UPT ;  /* 0x000001b00bff7892 */ /* 0x000ff2000f80c0ff */
[----:B------:R-:W-:Y:S05]  /*56b0*/  BRA.U !UP0, `(.L_x_88) ;  /* 0x00000001087c7547 */ /* 0x000fea000b800000 */
[----:B------:R-:W1:Y:S01]  /*56c0*/  LDCU.64 UR8, c[0x4][0x80] ;  /* 0x01001000ff0877ac */ /* 0x000e620008000a00 */
[----:B------:R-:W-:Y:S01]  /*56d0*/  MOV R2, 0x0 ;  /* 0x0000000000027802 */ /* 0x000fe20000000f00 */
[----:B------:R-:W-:Y:S02]  /*56e0*/  HFMA2 R12, -RZ, RZ, 0, 5.9604644775390625e-08 ;  /* 0x00000001ff0c7431 */ /* 0x000fe400000001ff */
[----:B------:R-:W-:Y:S01]  /*56f0*/  IMAD.MOV.U32 R8, RZ, RZ, 0x70 ;  /* 0x00000070ff087424 */ /* 0x000fe200078e00ff */
[----:B------:R2:W3:Y:S01]  /*5700*/  LDC.64 R14, c[0x4][R2] ;  /* 0x01000000020e7b82 */ /* 0x0004e20000000a00 */
[----:B------:R-:W4:Y:S01]  /*5710*/  LDCU.64 UR6, c[0x4][0x88] ;  /* 0x01001100ff0677ac */ /* 0x000f220008000a00 */
[----:B------:R-:W-:Y:S01]  /*5720*/  IMAD.MOV.U32 R13, RZ, RZ, RZ ;  /* 0x000000ffff0d7224 */ /* 0x000fe200078e00ff */
[----:B------:R-:W2:Y:S01]  /*5730*/  LDCU.64 UR4, c[0x4][0x8] ;  /* 0x01000100ff0477ac */ /* 0x000ea20008000a00 */
[----:B-1----:R-:W-:Y:S01]  /*5740*/  MOV R5, UR9 ;  /* 0x0000000900057c02 */ /* 0x002fe20008000f00 */
[----:B------:R-:W-:Y:S01]  /*5750*/  IMAD.U32 R4, RZ, RZ, UR8 ;  /* 0x00000008ff047e24 */ /* 0x000fe2000f8e00ff */
[----:B----4-:R-:W-:Y:S01]  /*5760*/  MOV R7, UR7 ;  /* 0x0000000700077c02 */ /* 0x010fe20008000f00 */
[----:B------:R-:W-:Y:S01]  /*5770*/  IMAD.U32 R6, RZ, RZ, UR6 ;  /* 0x00000006ff067e24 */ /* 0x000fe2000f8e00ff */
[----:B--2---:R-:W-:Y:S01]  /*5780*/  MOV R11, UR5 ;  /* 0x00000005000b7c02 */ /* 0x004fe20008000f00 */
[----:B------:R-:W-:Y:S02]  /*5790*/  IMAD.U32 R10, RZ, RZ, UR4 ;  /* 0x00000004ff0a7e24 */ /* 0x000fe4000f8e00ff */
[----:B------:R-:W-:Y:S07]  /*57a0*/  LEPC R20, `(.L_x_89) ;  /* 0x000000001014794e */ /* 0x000fee0000000000 */
[----:B---3-5:R-:W-:Y:S05]  /*57b0*/  CALL.ABS.NOINC R14 ;  /* 0x000000000e007343 */ /* 0x028fea0003c00000 */
.L_x_89:
[----:B------:R-:W1:Y:S01]  /*57c0*/  LDCU.64 UR8, c[0x4][0x80] ;  /* 0x01001000ff0877ac */ /* 0x000e620008000a00 */
[----:B------:R-:W2:Y:S01]  /*57d0*/  LDC.64 R2, c[0x4][R2] ;  /* 0x0100000002027b82 */ /* 0x000ea20000000a00 */
[----:B------:R-:W-:Y:S02]  /*57e0*/  HFMA2 R12, -RZ, RZ, 0, 5.9604644775390625e-08 ;  /* 0x00000001ff0c7431 */ /* 0x000fe400000001ff */
[----:B------:R-:W-:Y:S02]  /*57f0*/  IMAD.MOV.U32 R8, RZ, RZ, 0x70 ;  /* 0x00000070ff087424 */ /* 0x000fe400078e00ff */
[----:B------:R-:W-:Y:S01]  /*5800*/  IMAD.MOV.U32 R13, RZ, RZ, RZ ;  /* 0x000000ffff0d7224 */ /* 0x000fe200078e00ff */
[----:B------:R-:W3:Y:S01]  /*5810*/  LDCU.64 UR6, c[0x4][0x88] ;  /* 0x01001100ff0677ac */ /* 0x000ee20008000a00 */
[----:B------:R-:W4:Y:S01]  /*5820*/  LDCU.64 UR4, c[0x4][0x8] ;  /* 0x01000100ff0477ac */ /* 0x000f220008000a00 */
[----:B-1----:R-:W-:Y:S02]  /*5830*/  MOV R4, UR8 ;  /* 0x0000000800047c02 */ /* 0x002fe40008000f00 */
[----:B------:R-:W-:Y:S02]  /*5840*/  MOV R5, UR9 ;  /* 0x0000000900057c02 */ /* 0x000fe40008000f00 */
[----:B---3--:R-:W-:Y:S01]  /*5850*/  MOV R7, UR7 ;  /* 0x0000000700077c02 */ /* 0x008fe20008000f00 */
[----:B------:R-:W-:Y:S01]  /*5860*/  IMAD.U32 R6, RZ, RZ, UR6 ;  /* 0x00000006ff067e24 */ /* 0x000fe2000f8e00ff */
[----:B----4-:R-:W-:Y:S01]  /*5870*/  MOV R11, UR5 ;  /* 0x00000005000b7c02 */ /* 0x010fe20008000f00 */
[----:B------:R-:W-:Y:S02]  /*5880*/  IMAD.U32 R10, RZ, RZ, UR4 ;  /* 0x00000004ff0a7e24 */ /* 0x000fe4000f8e00ff */
[----:B------:R-:W-:Y:S07]  /*5890*/  LEPC R20, `(.L_x_88) ;  /* 0x000000001014794e */ /* 0x000fee0000000000 */
[----:B--2---:R-:W-:Y:S05]  /*58a0*/  CALL.ABS.NOINC R2 ;  /* 0x0000000002007343 */ /* 0x004fea0003c00000 */
.L_x_88:
[----:B------:R-:W-:Y:S02]  /*58b0*/  R2UR UR6, R49 ;  /* 0x00000000310672ca */ /* 0x000fe400000e0000 */
[----:B------:R-:W-:Y:S02]  /*58c0*/  R2UR UR5, R57 ;  /* 0x00000000390572ca */ /* 0x000fe400000e0000 */
[----:B------:R-:W-:Y:S02]  /*58d0*/  R2UR UR4, R56 ;  /* 0x00000000380472ca */ /* 0x000fe400000e0000 */
[----:B------:R-:W-:Y:S02]  /*58e0*/  ISETP.NE.U32.AND P4, PT, R42, RZ, PT ;  /* 0x000000ff2a00720c */ /* 0x000fe40003f85070 */
[----:B------:R-:W-:Y:S02]  /*58f0*/  ISETP.NE.U32.AND P2, PT, RZ, UR60, PT ;  /* 0x0000003cff007c0c */ /* 0x000fe4000bf45070 */
[----:B------:R-:W-:Y:S02]  /*5900*/  ISETP.NE.AND.EX P4, PT, R43, RZ, PT, P4 ;  /* 0x000000ff2b00720c */ /* 0x000fe40003f85340 */
[----:B------:R-:W-:Y:S01]  /*5910*/  ISETP.NE.AND.EX P2, PT, RZ, UR61, PT, P2 ;  /* 0x0000003dff007c0c */ /* 0x000fe2000bf45320 */
[----:B------:R-:W-:Y:S02]  /*5920*/  UISETP.NE.AND UP2, UPT, UR6, URZ, UPT ;  /* 0x000000ff0600728c */ /* 0x000fe4000bf45270 */
[----:B------:R-:W-:Y:S04]  /*5930*/  UISETP.NE.U32.AND UP0, UPT, UR5, URZ, UPT ;  /* 0x000000ff0500728c */ /* 0x000fe8000bf05070 */
[----:B------:R-:W-:Y:S01]  /*5940*/  UISETP.NE.AND.EX UP1, UPT, UR4, URZ, UPT, UP0 ;  /* 0x000000ff0400728c */ /* 0x000fe2000bf25300 */
[----:B------:R-:W-:Y:S01]  /*5950*/  PLOP3.LUT P1, PT, PT, PT, UP2, 0x80, 0x8 ;  /* 0x000000000008781c */ /* 0x000fe20003f2f028 */
[----:B------:R-:W-:Y:S03]  /*5960*/  UPLOP3.LUT UP0, UPT, UPT, UPT, UPT, 0x40, 0x4 ;  /* 0x000000000004789c */ /* 0x000fe60003f0e870 */
[----:B------:R-:W-:Y:S06]  /*5970*/  @UP2 UPLOP3.LUT UP0, UPT, UPT, UPT, UP1, 0x80, 0x8 ;  /* 0x000000000008289c */ /* 0x000fec0003f0f010 */
[----:B------:R-:W-:Y:S01]  /*5980*/  PLOP3.LUT P0, PT, PT, PT, UP0, 0x80, 0x8 ;  /* 0x000000000008781c */ /* 0x000fe20003f0f008 */
[----:B------:R-:W-:Y:S01]  /*5990*/  @!UPT UIADD3 URZ, UPT, UPT, URZ, URZ, URZ ;  /* 0x000000fffffff290 */ /* 0x000fe2000fffe0ff */
[----:B------:R-:W-:Y:S11]  /*59a0*/  BRA.U !UP1, `(.L_x_90) ;  /* 0x0000000109407547 */ /* 0x000ff6000b800000 */
[----:B------:R-:W-:Y:S01]  /*59b0*/  UISETP.NE.U32.AND UP0, UPT, UR60, URZ, UPT ;  /* 0x000000ff3c00728c */ /* 0x000fe2000bf05070 */
[----:B------:R-:W-:Y:S01]  /*59c0*/  R2UR UR6, R57 ;  /* 0x00000000390672ca */ /* 0x000fe200000e0000 */
[----:B------:R-:W1:Y:S01]  /*59d0*/  LDCU.64 UR8, c[0x0][0x358] ;  /* 0x00006b00ff0877ac */ /* 0x000e620008000a00 */
[----:B------:R-:W-:Y:S02]  /*59e0*/  HFMA2 R45, -RZ, RZ, 0, 5.9604644775390625e-08 ;  /* 0x00000001ff2d7431 */ /* 0x000fe400000001ff */
[----:B------:R-:W-:Y:S01]  /*59f0*/  IMAD.MOV.U32 R0, RZ, RZ, 0x1 ;  /* 0x00000001ff007424 */ /* 0x000fe200078e00ff */
[----:B------:R-:W-:Y:S06]  /*5a00*/  UISETP.NE.AND.EX UP0, UPT, UR61, URZ, UPT, UP0 ;  /* 0x000000ff3d00728c */ /* 0x000fec000bf05300 */
[----:B------:R-:W-:Y:S05]  /*5a10*/  PLOP3.LUT P3, PT, PT, PT, UP0, 0x80, 0x8 ;  /* 0x000000000008781c */ /* 0x000fea0003f6f008 */
[----:B------:R-:W2:Y:S01]  /*5a20*/  @UP0 LDCU.64 UR4, c[0x0][0x888] ;  /* 0x00011100ff0407ac */ /* 0x000ea20008000a00 */
[----:B------:R-:W-:Y:S07]  /*5a30*/  @UP0 UIMAD UR6, UR36, UR6, URZ ;  /* 0x00000006240602a4 */ /* 0x000fee000f8e02ff */
[----:B------:R-:W-:Y:S01]  /*5a40*/  @!P3 PRMT R45, R0, 0x7610, R45 ;  /* 0x00007610002db816 */ /* 0x000fe2000000002d */
[----:B--2---:R-:W-:Y:S06]  /*5a50*/  @UP0 UIMAD.WIDE UR4, UR6, 0x4, UR4 ;  /* 0x00000004060408a5 */ /* 0x004fec000f8e0204 */
[----:B-----5:R-:W-:Y:S02]  /*5a60*/  IMAD.U32 R26, RZ, RZ, UR4 ;  /* 0x00000004ff1a7e24 */ /* 0x020fe4000f8e00ff */
[----:B------:R-:W-:Y:S03]  /*5a70*/  IMAD.U32 R27, RZ, RZ, UR5 ;  /* 0x00000005ff1b7e24 */ /* 0x000fe6000f8e00ff */
[----:B------:R-:W2:Y:S02]  /*5a80*/  @!UP0 LDCU UR4, c[0x0][0x880] ;  /* 0x00011000ff0487ac */ /* 0x000ea40008000800 */
[----:B-1----:R1:W5:Y:S02]  /*5a90*/  @P3 LDG.E R26, desc[UR8][R26.64] ;  /* 0x000000081a1a3981 */ /* 0x002364000c1e1900 */
[----:B-12---:R-:W-:Y:S02]  /*5aa0*/  @!P3 MOV R26, UR4 ;  /* 0x00000004001abc02 */ /* 0x006fe40008000f00 */
.L_x_90:
[----:B------:R-:W-:Y:S05]  /*5ab0*/  @!P4 BRA `(.L_x_91) ;  /* 0x000000000024c947 */ /* 0x000fea0003800000 */
[----:B------:R-:W-:Y:S01]  /*5ac0*/  ISETP.NE.U32.AND P3, PT, R40, RZ, PT ;  /* 0x000000ff2800720c */ /* 0x000fe20003f65070 */
[----:B------:R-:W1:Y:S03]  /*5ad0*/  LDCU.64 UR4, c[0x0][0x358] ;  /* 0x00006b00ff0477ac */ /* 0x000e660008000a00 */
[----:B------:R-:W-:Y:S11]  /*5ae0*/  ISETP.NE.AND.EX P3, PT, R41, RZ, PT, P3 ;  /* 0x000000ff2900720c */ /* 0x000ff60003f65330 */
[----:B------:R-:W-:Y:S02]  /*5af0*/  @!UPT UIADD3 URZ, UPT, UPT, URZ, URZ, URZ ;  /* 0x000000fffffff290 */ /* 0x000fe4000fffe0ff */
[----:B------:R-:W2:Y:S01]  /*5b00*/  @P3 LDC.64 R2, c[0x0][0x8a8] ;  /* 0x00022a00ff023b82 */ /* 0x000ea20000000a00 */
[----:B------:R-:W-:Y:S04]  /*5b10*/  @P3 IMAD R0, R42, UR36, RZ ;  /* 0x000000242a003c24 */ /* 0x000fe8000f8e02ff */
[----:B--2---:R-:W-:Y:S05]  /*5b20*/  @P3 IMAD.WIDE R2, R0, 0x4, R2 ;  /* 0x0000000400023825 */ /* 0x004fea00078e0202 */
[----:B-1---5:R1:W5:Y:S02]  /*5b30*/  @P3 LDG.E R24, desc[UR4][R2.64] ;  /* 0x0000000402183981 */ /* 0x022364000c1e1900 */
[----:B-1----:R-:W2:Y:S02]  /*5b40*/  @!P3 LDC R24, c[0x0][0x8a0] ;  /* 0x00022800ff18bb82 */ /* 0x002ea40000000800 */
.L_x_91:
[----:B-----5:R-:W-:Y:S01]  /*5b50*/  FSETP.NEU.AND P3, PT, R26, RZ, PT ;  /* 0x000000ff1a00720b */ /* 0x020fe20003f6d000 */
[----:B------:R-:W-:Y:S01]  /*5b60*/  IMAD.U32 R2, RZ, RZ, UR46 ;  /* 0x0000002eff027e24 */ /* 0x000fe2000f8e00ff */
[----:B------:R-:W-:Y:S01]  /*5b70*/  SEL R5, RZ, 0xffffffff, P2 ;  /* 0xffffffffff057807 */ /* 0x000fe20001000000 */
[----:B------:R-:W-:Y:S01]  /*5b80*/  ULOP3.LUT UR4, UR55, 0x1, URZ, 0x3c, !UPT ;  /* 0x0000000137047892 */ /* 0x000fe2000f8e3cff */
[----:B------:R-:W-:Y:S01]  /*5b90*/  @P1 LOP3.LUT P2, RZ, R45, 0xff, RZ, 0xc0, !PT ;  /* 0x000000ff2dff1812 */ /* 0x000fe2000784c0ff */
[----:B------:R-:W-:Y:S01]  /*5ba0*/  BSSY B1, `(.L_x_92) ;  /* 0x000003d000017945 */ /* 0x000fe20003800000 */
[----:B------:R-:W-:Y:S01]  /*5bb0*/  @P1 SEL R0, RZ, 0xffffffff, P3 ;  /* 0xffffffffff001807 */ /* 0x000fe20001800000 */
[----:B------:R-:W-:Y:S01]  /*5bc0*/  IMAD.MOV.U32 R65, RZ, RZ, 0x1 ;  /* 0x00000001ff417424 */ /* 0x000fe200078e00ff */
[----:B------:R-:W-:Y:S01]  /*5bd0*/  LEA R2, R2, UR44, 0x3 ;  /* 0x0000002c02027c11 */ /* 0x000fe2000f8e18ff */
[----:B------:R-:W-:Y:S01]  /*5be0*/  IMAD.U32 R63, RZ, RZ, UR4 ;  /* 0x00000004ff3f7e24 */ /* 0x000fe2000f8e00ff */
[----:B------:R-:W-:Y:S01]  /*5bf0*/  @P0 SEL R0, R5, R0, !P2 ;  /* 0x0000000005000207 */ /* 0x000fe20005000000 */
[----:B------:R-:W-:Y:S01]  /*5c00*/  IMAD.U32 R64, RZ, RZ, UR46 ;  /* 0x0000002eff407e24 */ /* 0x000fe2000f8e00ff */
[----:B------:R-:W-:Y:S02]  /*5c10*/  LEA R27, R22, UR44, 0x3 ;  /* 0x0000002c161b7c11 */ /* 0x000fe4000f8e18ff */
[----:B------:R-:W-:Y:S02]  /*5c20*/  CS2R R38, SRZ ;  /* 0x0000000000267805 */ /* 0x000fe4000001ff00 */
[----:B------:R-:W-:Y:S02]  /*5c30*/  @P1 LOP3.LUT R0, R0, 0x1, RZ, 0xc0, !PT ;  /* 0x0000000100001812 */ /* 0x000fe400078ec0ff */
[----:B------:R-:W-:Y:S02]  /*5c40*/  CS2R R36, SRZ ;  /* 0x0000000000247805 */ /* 0x000fe4000001ff00 */
[----:B------:R-:W-:Y:S02]  /*5c50*/  SHF.L.U32 R3, R53, 0x1f, RZ ;  /* 0x0000001f35037819 */ /* 0x000fe400000006ff */
[----:B------:R-:W-:Y:S02]  /*5c60*/  CS2R R30, SRZ ;  /* 0x00000000001e7805 */ /* 0x000fe4000001ff00 */
[----:B------:R-:W-:Y:S02]  /*5c70*/  ISETP.NE.U32.OR P5, PT, R0, 0x1, !P1 ;  /* 0x000000010000780c */ /* 0x000fe40004fa5470 */
[----:B------:R-:W-:Y:S02]  /*5c80*/  CS2R R28, SRZ ;  /* 0x00000000001c7805 */ /* 0x000fe4000001ff00 */
[----:B------:R-:W-:Y:S02]  /*5c90*/  PLOP3.LUT P2, PT, PT, PT, UP1, 0x80, 0x8 ;  /* 0x000000000008781c */ /* 0x000fe40003f4f018 */
[----:B------:R-:W-:Y:S02]  /*5ca0*/  LEA.HI R25, R22, R22, RZ, 0x1 ;  /* 0x0000001616197211 */ /* 0x000fe400078f08ff */
[----:B------:R-:W-:Y:S02]  /*5cb0*/  LOP3.LUT P4, R50, R45, 0xff, RZ, 0xc0, !PT ;  /* 0x000000ff2d327812 */ /* 0x000fe4000788c0ff */
[----:B------:R-:W-:Y:S02]  /*5cc0*/  SEL R4, RZ, 0xffffffff, P3 ;  /* 0xffffffffff047807 */ /* 0x000fe40001800000 */
[----:B------:R-:W-:Y:S02]  /*5cd0*/  P2R R61, PR, RZ, 0x20 ;  /* 0x00000020ff3d7803 */ /* 0x000fe40000000000 */
[----:B------:R-:W-:Y:S03]  /*5ce0*/  @P5 SHF.L.U32 R0, R63, 0x1f, RZ ;  /* 0x0000001f3f005819 */ /* 0x000fe600000006ff */
[----:B------:R-:W-:Y:S01]  /*5cf0*/  @P2 SEL R4, R5, R4, !P4 ;  /* 0x0000000405042207 */ /* 0x000fe20006000000 */
[----:B------:R1:W3:Y:S03]  /*5d00*/  @P5 SYNCS.PHASECHK.TRANS64.TRYWAIT P1, [R2+URZ+0x30], R0 ;  /* 0x00003000020055a7 */ /* 0x0002e600080211ff */
[----:B------:R-:W-:Y:S04]  /*5d10*/  LOP3.LUT R4, R4, 0x1, RZ, 0xc0, !PT ;  /* 0x0000000104047812 */ /* 0x000fe800078ec0ff */
[----:B------:R-:W-:Y:S04]  /*5d20*/  ISETP.NE.U32.AND P2, PT, R4, 0x1, PT ;  /* 0x000000010400780c */ /* 0x000fe80003f45070 */
[----:B------:R-:W-:Y:S01]  /*5d30*/  P2R R66, PR, RZ, 0x4 ;  /* 0x00000004ff427803 */ /* 0x000fe20000000000 */
[----:B------:R4:W2:Y:S01]  /*5d40*/  SYNCS.PHASECHK.TRANS64.TRYWAIT P0, [R27+URZ+0x90], R3 ;  /* 0x000090031b0075a7 */ /* 0x0008a200080011ff */
[C---:B-1----:R-:W-:Y:S01]  /*5d50*/  IMAD.SHL.U32 R0, R25.reuse, 0x20, RZ ;  /* 0x0000002019007824 */ /* 0x042fe200078e00ff */
[----:B------:R-:W-:Y:S04]  /*5d60*/  LOP3.LUT R25, R25, 0xffe, RZ, 0xc0, !PT ;  /* 0x00000ffe19197812 */ /* 0x000fe800078ec0ff */
[----:B------:R-:W-:Y:S01]  /*5d70*/  LOP3.LUT R0, R0, 0xffffffc0, RZ, 0xc0, !PT ;  /* 0xffffffc000007812 */ /* 0x000fe200078ec0ff */
[----:B------:R-:W-:Y:S04]  /*5d80*/  IMAD.IADD R25, R22, 0x1, -R25 ;  /* 0x0000000116197824 */ /* 0x000fe800078e0a19 */
[----:B------:R-:W-:Y:S04]  /*5d90*/  IMAD.IADD R0, R23, 0x1, R0 ;  /* 0x0000000117007824 */ /* 0x000fe800078e0200 */
[----:B------:R-:W-:Y:S01]  /*5da0*/  IMAD R25, R25, 0x100000, R0 ;  /* 0x0010000019197824 */ /* 0x000fe200078e0200 */
[----:B---3--:R-:W-:Y:S01]  /*5db0*/  @P5 SEL R65, RZ, 0x1, !P1 ;  /* 0x00000001ff415807 */ /* 0x008fe20004800000 */
[----:B----4-:R-:W-:Y:S06]  /*5dc0*/  @!P5 BRA `(.L_x_93) ;  /* 0x000000000068d947 */ /* 0x010fec0003800000 */
[----:B------:R-:W-:Y:S01]  /*5dd0*/  HFMA2 R31, -RZ, RZ, 0, 0 ;  /* 0x00000000ff1f7431 */ /* 0x000fe200000001ff */
[----:B------:R-:W-:Y:S01]  /*5de0*/  ISETP.NE.AND P1, PT, R65, RZ, PT ;  /* 0x000000ff4100720c */ /* 0x000fe20003f25270 */
[----:B------:R-:W-:Y:S01]  /*5df0*/  IMAD.U32 R0, RZ, RZ, UR46 ;  /* 0x0000002eff007e24 */ /* 0x000fe2000f8e00ff */
[----:B------:R-:W-:Y:S11]  /*5e00*/  BSSY B0, `(.L_x_94) ;  /* 0x0000005000007945 */ /* 0x000ff60003800000 */
[----:B------:R-:W-:Y:S05]  /*5e10*/  @P1 BRA `(.L_x_95) ;  /* 0x00000000000c1947 */ /* 0x000fea0003800000 */
[----:B------:R-:W-:Y:S04]  /*5e20*/  SHF.L.U32 R4, R63, 0x1f, RZ ;  /* 0x0000001f3f047819 */ /* 0x000fe800000006ff */
[----:B------:R-:W1:Y:S02]  /*5e30*/  SYNCS.PHASECHK.TRANS64.TRYWAIT P1, [R2+URZ+0x30], R4 ;  /* 0x00003004020075a7 */ /* 0x000e6400080211ff */
[----:B-1----:R-:W-:Y:S05]  /*5e40*/  @!P1 BRA `(.L_x_96) ;  /* 0x0000001c009c9947 */ /* 0x002fea0003800000 */
.L_x_95:
[----:B------:R-:W-:Y:S05]  /*5e50*/  BSYNC B0 ;  /* 0x0000000000007941 */ /* 0x000fea0003800000 */
.L_x_94:
[----:B------:R-:W-:Y:S01]  /*5e60*/  ISETP.NE.AND P1, PT, R66, RZ, PT ;  /* 0x000000ff4200720c */ /* 0x000fe20003f25270 */
[----:B------:R-:W-:Y:S01]  /*5e70*/  IMAD.MOV.U32 R30, RZ, RZ, RZ ;  /* 0x000000ffff1e7224 */ /* 0x000fe200078e00ff */
[----:B------:R-:W-:Y:S02]  /*5e80*/  CS2R R28, SRZ ;  /* 0x00000000001c7805 */ /* 0x000fe4000001ff00 */
[----:B------:R-:W-:Y:S02]  /*5e90*/  CS2R R38, SRZ ;  /* 0x0000000000267805 */ /* 0x000fe4000001ff00 */
[----:B------:R-:W-:Y:S07]  /*5ea0*/  CS2R R36, SRZ ;  /* 0x0000000000247805 */ /* 0x000fee000001ff00 */
[----:B-1----:R-:W-:Y:S01]  /*5eb0*/  @P1 IMAD R2, R0, 0x800, R44 ;  /* 0x0000080000021824 */ /* 0x002fe200078e022c */
[----:B------:R-:W-:Y:S05]  /*5ec0*/  @P1 WARPSYNC.ALL ;  /* 0x0000000000001948 */ /* 0x000fea0003800000 */
[----:B------:R-:W-:Y:S01]  /*5ed0*/  @P1 LEA R2, R2, UR44, 0x1 ;  /* 0x0000002c02021c11 */ /* 0x000fe2000f8e08ff */
[----:B------:R-:W-:Y:S04]  /*5ee0*/  UIADD3 UR4, UPT, UPT, UR46, 0x1, URZ ;  /* 0x000000012e047890 */ /* 0x000fe8000fffe0ff */
[----:B------:R1:W3:Y:S01]  /*5ef0*/  @P1 LDSM.16.M88.4 R28, [R2+0x200] ;  /* 0x00020000021c183b */ /* 0x0002e20000000200 */
[----:B------:R-:W-:Y:S01]  /*5f00*/  UISETP.NE.AND UP0, UPT, UR4, 0x3, UPT ;  /* 0x000000030400788c */ /* 0x000fe2000bf05270 */
[----:B------:R-:W-:Y:S03]  /*5f10*/  @P1 IMAD R0, R54, 0x2, R2 ;  /* 0x0000000236001824 */ /* 0x000fe600078e0202 */
[----:B------:R-:W-:Y:S02]  /*5f20*/  USEL UR5, URZ, 0x1, UP0 ;  /* 0x00000001ff057887 */ /* 0x000fe40008000000 */
[----:B------:R1:W4:Y:S01]  /*5f30*/  @P1 LDSM.16.M88.4 R36, [R0+0x200] ;  /* 0x000200000024183b */ /* 0x0003220000000200 */
[----:B------:R-:W-:Y:S03]  /*5f40*/  USEL UR4, UR4, URZ, UP0 ;  /* 0x000000ff04047287 */ /* 0x000fe60008000000 */
[----:B------:R-:W-:Y:S03]  /*5f50*/  LOP3.LUT R63, R63, UR5, RZ, 0x3c, !PT ;  /* 0x000000053f3f7c12 */ /* 0x000fe6000f8e3cff */
[----:B------:R-:W-:Y:S02]  /*5f60*/  IMAD.U32 R64, RZ, RZ, UR4 ;  /* 0x00000004ff407e24 */ /* 0x000fe4000f8e00ff */
.L_x_93:
[----:B------:R-:W-:Y:S05]  /*5f70*/  BSYNC B1 ;  /* 0x0000000000017941 */ /* 0x000fea0003800000 */
.L_x_92:
[----:B-1----:R-:W-:Y:S04]  /*5f80*/  SHF.R.U32.HI R0, RZ, 0x15, R25 ;  /* 0x00000015ff007819 */ /* 0x002fe80000011619 */
[----:B------:R-:W-:Y:S01]  /*5f90*/  LOP3.LUT P1, RZ, R0, 0x3, R46, 0x48, !PT ;  /* 0x0000000300ff7812 */ /* 0x000fe2000782482e */
[----:B------:R-:W-:Y:S01]  /*5fa0*/  @!UPT UIADD3 URZ, UPT, UPT, URZ, URZ, URZ ;  /* 0x000000fffffff290 */ /* 0x000fe2000fffe0ff */
[----:B--2---:R-:W-:Y:S11]  /*5fb0*/  @P0 BRA `(.L_x_97) ;  /* 0x0000000000080947 */ /* 0x004ff60003800000 */
[----:B------:R-:W1:Y:S02]  /*5fc0*/  SYNCS.PHASECHK.TRANS64.TRYWAIT P0, [R27+URZ+0x90], R3 ;  /* 0x000090031b0075a7 */ /* 0x000e6400080011ff */
[----:B-1----:R-:W-:Y:S05]  /*5fd0*/  @!P0 BRA `(.L_x_98) ;  /* 0x0000001c004c8947 */ /* 0x002fea0003800000 */
.L_x_97:
[----:B------:R-:W-:Y:S05]  /*5fe0*/  @!P1 BRA `(.L_x_99) ;  /* 0x0000000000409947 */ /* 0x000fea0003800000 */
[----:B------:R-:W2:Y:S01]  /*5ff0*/  LDCU.64 UR8, c[0x4][0x70] ;  /* 0x01000e00ff0877ac */ /* 0x000ea20008000a00 */
[----:B-1----:R-:W-:Y:S01]  /*6000*/  MOV R3, 0x0 ;  /* 0x0000000000037802 */ /* 0x002fe20000000f00 */
[----:B------:R-:W-:Y:S02]  /*6010*/  HFMA2 R12, -RZ, RZ, 0, 5.9604644775390625e-08 ;  /* 0x00000001ff0c7431 */ /* 0x000fe400000001ff */
[----:B------:R-:W-:Y:S02]  /*6020*/  IMAD.MOV.U32 R8, RZ, RZ, 0x192 ;  /* 0x00000192ff087424 */ /* 0x000fe400078e00ff */
[----:B------:R-:W-:Y:S01]  /*6030*/  IMAD.MOV.U32 R13, RZ, RZ, RZ ;  /* 0x000000ffff0d7224 */ /* 0x000fe200078e00ff */
[----:B------:R-:W1:Y:S01]  /*6040*/  LDCU.64 UR6, c[0x4][0x78] ;  /* 0x01000f00ff0677ac */ /* 0x000e620008000a00 */
[----:B------:R-:W3:Y:S01]  /*6050*/  LDC.64 R2, c[0x4][R3] ;  /* 0x0100000003027b82 */ /* 0x000ee20000000a00 */
[----:B------:R-:W5:Y:S01]  /*6060*/  LDCU.64 UR4, c[0x4][0x10] ;  /* 0x01000200ff0477ac */ /* 0x000f620008000a00 */
[----:B--2---:R-:W-:Y:S01]  /*6070*/  MOV R5, UR9 ;  /* 0x0000000900057c02 */ /* 0x004fe20008000f00 */
[----:B------:R-:W-:Y:S01]  /*6080*/  IMAD.U32 R4, RZ, RZ, UR8 ;  /* 0x00000008ff047e24 */ /* 0x000fe2000f8e00ff */
[----:B-1----:R-:W-:Y:S01]  /*6090*/  MOV R7, UR7 ;  /* 0x0000000700077c02 */ /* 0x002fe20008000f00 */
[----:B------:R-:W-:Y:S01]  /*60a0*/  IMAD.U32 R6, RZ, RZ, UR6 ;  /* 0x00000006ff067e24 */ /* 0x000fe2000f8e00ff */
[----:B-----5:R-:W-:Y:S01]  /*60b0*/  MOV R11, UR5 ;  /* 0x00000005000b7c02 */ /* 0x020fe20008000f00 */
[----:B------:R-:W-:Y:S02]  /*60c0*/  IMAD.U32 R10, RZ, RZ, UR4 ;  /* 0x00000004ff0a7e24 */ /* 0x000fe4000f8e00ff */
[----:B------:R-:W-:Y:S07]  /*60d0*/  LEPC R20, `(.L_x_99) ;  /* 0x000000001014794e */ /* 0x000fee0000000000 */
[----:B---34-:R-:W-:Y:S05]  /*60e0*/  CALL.ABS.NOINC R2 ;  /* 0x0000000002007343 */ /* 0x018fea0003c00000 */
.L_x_99:
[----:B------:R-:W-:Y:S05]  /*60f0*/  WARPSYNC.ALL ;  /* 0x0000000000007948 */ /* 0x000fea0003800000 */
[----:B------:R-:W-:Y:S01]  /*6100*/  R2UR UR4, R25 ;  /* 0x00000000190472ca */ /* 0x000fe200000e0000 */
[----:B-1-3--:R-:W-:Y:S01]  /*6110*/  HADD2.F32 R3, -RZ, R28.H0_H0 ;  /* 0x2000001cff037230 */ /* 0x00afe20000004100 */
[----:B------:R-:W-:Y:S01]  /*6120*/  SHF.L.U32 R62, R54, 0x1, RZ ;  /* 0x00000001363e7819 */ /* 0x000fe200000006ff */
[----:B------:R-:W-:Y:S01]  /*6130*/  HADD2.F32 R20, -RZ, R30.H0_H0 ;  /* 0x2000001eff147230 */ /* 0x000fe20000004100 */
[----:B------:R-:W-:Y:S01]  /*6140*/  ISETP.NE.AND P0, PT, R55, RZ, PT ;  /* 0x000000ff3700720c */ /* 0x000fe20003f05270 */
[----:B------:R-:W-:Y:S08]  /*6150*/  BSSY.RECONVERGENT B0, `(.L_x_100) ;  /* 0x000004e000007945 */ /* 0x000ff00003800200 */
[----:B------:R-:W1:Y:S02]  /*6160*/  LDTM.16dp256bit.x4 R4, tmem[UR4] ;  /* 0x00000004000479ee */ /* 0x000e640008120000 */
[C---:B-1----:R-:W-:Y:S01]  /*6170*/  FMUL R0, R24.reuse, R4 ;  /* 0x0000000418007220 */ /* 0x042fe20000400000 */
[----:B------:R-:W-:Y:S02]  /*6180*/  HADD2.F32 R4, -RZ, R28.H1_H1 ;  /* 0x3000001cff047230 */ /* 0x000fe40000004100 */
[----:B------:R-:W-:Y:S01]  /*6190*/  FMUL R2, R24, R5 ;  /* 0x0000000518027220 */ /* 0x000fe20000400000 */
[--C-:B------:R-:W-:Y:S02]  /*61a0*/  HADD2.F32 R5, -RZ, R29.reuse.H0_H0 ;  /* 0x2000001dff057230 */ /* 0x100fe40000004100 */
[----:B------:R-:W-:Y:S01]  /*61b0*/  FFMA R0, R26, R3, R0 ;  /* 0x000000031a007223 */ /* 0x000fe20000000000 */
[----:B------:R-:W-:Y:S01]  /*61c0*/  FMUL R3, R24, R6 ;  /* 0x0000000618037220 */ /* 0x000fe20000400000 */
[----:B------:R-:W-:Y:S02]  /*61d0*/  HADD2.F32 R6, -RZ, R29.H1_H1 ;  /* 0x3000001dff067230 */ /* 0x000fe40000004100 */
[----:B------:R-:W-:Y:S01]  /*61e0*/  FFMA R2, R26, R4, R2 ;  /* 0x000000041a027223 */ /* 0x000fe20000000002 */
[----:B------:R-:W-:Y:S01]  /*61f0*/  FMUL R7, R24, R7 ;  /* 0x0000000718077220 */ /* 0x000fe20000400000 */
[----:B------:R-:W-:Y:S01]  /*6200*/  FFMA R3, R26, R5, R3 ;  /* 0x000000051a037223 */ /* 0x000fe20000000003 */
[C---:B------:R-:W-:Y:S01]  /*6210*/  FMUL R4, R24.reuse, R8 ;  /* 0x0000000818047220 */ /* 0x040fe20000400000 */
[----:B------:R-:W-:Y:S01]  /*6220*/  FMUL R5, R24, R9 ;  /* 0x0000000918057220 */ /* 0x000fe20000400000 */
[----:B------:R-:W-:Y:S01]  /*6230*/  F2FP.F16.F32.PACK_AB R32, R2, R0 ;  /* 0x000000000220723e */ /* 0x000fe200000000ff */
[C---:B------:R-:W-:Y:S01]  /*6240*/  FFMA R7, R26.reuse, R6, R7 ;  /* 0x000000061a077223 */ /* 0x040fe20000000007 */
[----:B------:R-:W-:Y:S02]  /*6250*/  HADD2.F32 R0, -RZ, R30.H1_H1 ;  /* 0x3000001eff007230 */ /* 0x000fe40000004100 */
[----:B------:R-:W-:Y:S01]  /*6260*/  FFMA R4, R26, R20, R4 ;  /* 0x000000141a047223 */ /* 0x000fe20000000004 */
[--C-:B------:R-:W-:Y:S02]  /*6270*/  HADD2.F32 R2, -RZ, R31.reuse.H0_H0 ;  /* 0x2000001fff027230 */ /* 0x100fe40000004100 */
[----:B------:R-:W-:Y:S01]  /*6280*/  FMUL R6, R24, R10 ;  /* 0x0000000a18067220 */ /* 0x000fe20000400000 */
[----:B------:R-:W-:Y:S01]  /*6290*/  F2FP.F16.F32.PACK_AB R33, R7, R3 ;  /* 0x000000030721723e */ /* 0x000fe200000000ff */
[----:B------:R-:W-:Y:S02]  /*62a0*/  HADD2.F32 R3, -RZ, R31.H1_H1 ;  /* 0x3000001fff037230 */ /* 0x000fe40000004100 */
[----:B------:R-:W-:Y:S01]  /*62b0*/  FFMA R5, R26, R0, R5 ;  /* 0x000000001a057223 */ /* 0x000fe20000000005 */
[C---:B------:R-:W-:Y:S01]  /*62c0*/  FMUL R11, R24.reuse, R11 ;  /* 0x0000000b180b7220 */ /* 0x040fe20000400000 */
[--C-:B----4-:R-:W-:Y:S02]  /*62d0*/  HADD2.F32 R7, -RZ, R36.reuse.H0_H0 ;  /* 0x20000024ff077230 */ /* 0x110fe40000004100 */
[C---:B------:R-:W-:Y:S01]  /*62e0*/  FMUL R8, R24.reuse, R12 ;  /* 0x0000000c18087220 */ /* 0x040fe20000400000 */
[----:B------:R-:W-:Y:S02]  /*62f0*/  HADD2.F32 R0, -RZ, R36.H1_H1 ;  /* 0x30000024ff007230 */ /* 0x000fe40000004100 */
[----:B------:R-:W-:Y:S01]  /*6300*/  FMUL R9, R24, R13 ;  /* 0x0000000d18097220 */ /* 0x000fe20000400000 */
[C---:B------:R-:W-:Y:S01]  /*6310*/  FFMA R6, R26.reuse, R2, R6 ;  /* 0x000000021a067223 */ /* 0x040fe20000000006 */
[C---:B------:R-:W-:Y:S01]  /*6320*/  FFMA R11, R26.reuse, R3, R11 ;  /* 0x000000031a0b7223 */ /* 0x040fe2000000000b */
[C---:B------:R-:W-:Y:S01]  /*6330*/  FFMA R8, R26.reuse, R7, R8 ;  /* 0x000000071a087223 */ /* 0x040fe20000000008 */
[----:B------:R-:W-:Y:S01]  /*6340*/  FFMA R9, R26, R0, R9 ;  /* 0x000000001a097223 */ /* 0x000fe20000000009 */
[--C-:B------:R-:W-:Y:S02]  /*6350*/  HADD2.F32 R2, -RZ, R37.reuse.H0_H0 ;  /* 0x20000025ff027230 */ /* 0x100fe40000004100 */
[C---:B------:R-:W-:Y:S01]  /*6360*/  FMUL R10, R24.reuse, R14 ;  /* 0x0000000e180a7220 */ /* 0x040fe20000400000 */
[----:B------:R-:W-:Y:S02]  /*6370*/  HADD2.F32 R0, -RZ, R37.H1_H1 ;  /* 0x30000025ff007230 */ /* 0x000fe40000004100 */
[----:B------:R-:W-:Y:S01]  /*6380*/  FMUL R15, R24, R15 ;  /* 0x0000000f180f7220 */ /* 0x000fe20000400000 */
[----:B------:R-:W-:Y:S01]  /*6390*/  F2FP.F16.F32.PACK_AB R34, R5, R4 ;  /* 0x000000040522723e */ /* 0x000fe200000000ff */
[----:B------:R-:W-:Y:S01]  /*63a0*/  FFMA R10, R26, R2, R10 ;  /* 0x000000021a0a7223 */ /* 0x000fe2000000000a */
[----:B------:R-:W-:Y:S01]  /*63b0*/  FMUL R12, R24, R16 ;  /* 0x00000010180c7220 */ /* 0x000fe20000400000 */
[----:B------:R-:W-:Y:S01]  /*63c0*/  FFMA R15, R26, R0, R15 ;  /* 0x000000001a0f7223 */ /* 0x000fe2000000000f */
[--C-:B------:R-:W-:Y:S01]  /*63d0*/  HADD2.F32 R0, -RZ, R38.reuse.H0_H0 ;  /* 0x20000026ff007230 */ /* 0x100fe20000004100 */
[----:B------:R-:W-:Y:S01]  /*63e0*/  MOV R5, UR46 ;  /* 0x0000002e00057c02 */ /* 0x000fe20008000f00 */
[----:B------:R-:W-:Y:S02]  /*63f0*/  HADD2.F32 R2, -RZ, R38.H1_H1 ;  /* 0x30000026ff027230 */ /* 0x000fe40000004100 */
[C---:B------:R-:W-:Y:S01]  /*6400*/  FMUL R13, R24.reuse, R17 ;  /* 0x00000011180d7220 */ /* 0x040fe20000400000 */
[--C-:B------:R-:W-:Y:S02]  /*6410*/  HADD2.F32 R3, -RZ, R39.reuse.H0_H0 ;  /* 0x20000027ff037230 */ /* 0x100fe40000004100 */
[C---:B------:R-:W-:Y:S01]  /*6420*/  FMUL R14, R24.reuse, R18 ;  /* 0x00000012180e7220 */ /* 0x040fe20000400000 */
[----:B------:R-:W-:Y:S02]  /*6430*/  HADD2.F32 R4, -RZ, R39.H1_H1 ;  /* 0x30000027ff047230 */ /* 0x000fe40000004100 */
[----:B------:R-:W-:Y:S01]  /*6440*/  FMUL R19, R24, R19 ;  /* 0x0000001318137220 */ /* 0x000fe20000400000 */
[C---:B------:R-:W-:Y:S01]  /*6450*/  FFMA R12, R26.reuse, R0, R12 ;  /* 0x000000001a0c7223 */ /* 0x040fe2000000000c */
[----:B------:R-:W-:Y:S01]  /*6460*/  LEA R5, R5, R44, 0xb ;  /* 0x0000002c05057211 */ /* 0x000fe200078e58ff */
[C---:B------:R-:W-:Y:S01]  /*6470*/  FFMA R13, R26.reuse, R2, R13 ;  /* 0x000000021a0d7223 */ /* 0x040fe2000000000d */
[C---:B------:R-:W-:Y:S01]  /*6480*/  FFMA R14, R26.reuse, R3, R14 ;  /* 0x000000031a0e7223 */ /* 0x040fe2000000000e */
[----:B------:R-:W-:Y:S01]  /*6490*/  FFMA R19, R26, R4, R19 ;  /* 0x000000041a137223 */ /* 0x000fe20000000013 */
[----:B------:R-:W-:Y:S02]  /*64a0*/  F2FP.F16.F32.PACK_AB R35, R11, R6 ;  /* 0x000000060b23723e */ /* 0x000fe400000000ff */
[----:B------:R-:W-:Y:S02]  /*64b0*/  LEA R5, R5, UR44, 0x1 ;  /* 0x0000002c05057c11 */ /* 0x000fe4000f8e08ff */
[----:B------:R-:W-:Y:S02]  /*64c0*/  F2FP.F16.F32.PACK_AB R8, R9, R8 ;  /* 0x000000080908723e */ /* 0x000fe400000000ff */
[----:B------:R-:W-:Y:S01]  /*64d0*/  F2FP.F16.F32.PACK_AB R9, R15, R10 ;  /* 0x0000000a0f09723e */ /* 0x000fe200000000ff */
[----:B------:R1:W-:Y:S01]  /*64e0*/  STSM.16.M88.4 [R5+0x200], R32 ;  /* 0x0002002005007844 */ /* 0x0003e20000000200 */
[----:B------:R-:W-:Y:S02]  /*64f0*/  F2FP.F16.F32.PACK_AB R10, R13, R12 ;  /* 0x0000000c0d0a723e */ /* 0x000fe400000000ff */
[----:B------:R-:W-:Y:S02]  /*6500*/  F2FP.F16.F32.PACK_AB R11, R19, R14 ;  /* 0x0000000e130b723e */ /* 0x000fe400000000ff */
[----:B------:R-:W-:Y:S05]  /*6510*/  IADD3 R0, PT, PT, R62, 0x200, R5 ;  /* 0x000002003e007810 */ /* 0x000fea0007ffe005 */
[----:B------:R1:W-:Y:S01]  /*6520*/  STSM.16.M88.4 [R0], R8 ;  /* 0x0000000800007844 */ /* 0x0003e20000000200 */
[----:B------:R-:W-:Y:S01]  /*6530*/  @!PT LDS RZ, [RZ] ;  /* 0x00000000fffff984 */ /* 0x000fe20000000800 */
[----:B------:R-:W-:Y:S01]  /*6540*/  @!PT LDS RZ, [RZ] ;  /* 0x00000000fffff984 */ /* 0x000fe20000000800 */
[----:B------:R-:W-:Y:S01]  /*6550*/  @!PT LDS RZ, [RZ] ;  /* 0x00000000fffff984 */ /* 0x000fe20000000800 */
[----:B------:R-:W-:Y:S01]  /*6560*/  @!PT LDS RZ, [RZ] ;  /* 0x00000000fffff984 */ /* 0x000fe20000000800 */
[----:B------:R2:W-:Y:S07]  /*6570*/  MEMBAR.ALL.CTA ;  /* 0x0000000000007992 */ /* 0x0005ee0000008000 */
[----:B--2---:R-:W2:Y:S02]  /*6580*/  FENCE.VIEW.ASYNC.S ;  /* 0x00000000000073c6 */ /* 0x004ea40000000000 */
[----:B--2---:R-:W-:Y:S06]  /*6590*/  BAR.SYNC.DEFER_BLOCKING 0x1, 0x80 ;  /* 0x0042000000007b1d */ /* 0x004fec0000010000 */
[----:B------:R-:W-:Y:S05]  /*65a0*/  @P0 BRA `(.L_x_101) ;  /* 0x0000000000200947 */ /* 0x000fea0003800000 */
[----:B------:R-:W2:Y:S01]  /*65b0*/  LDCU.64 UR6, c[0x0][0x348] ;  /* 0x00006900ff0677ac */ /* 0x000ea20008000a00 */
[----:B------:R-:W-:Y:S01]  /*65c0*/  ULEA UR5, UR46, UR44, 0xc ;  /* 0x0000002c2e057291 */ /* 0x000fe2000f8e60ff */
[----:B------:R-:W-:Y:S03]  /*65d0*/  UMOV UR51, UR36 ;  /* 0x0000002400337c82 */ /* 0x000fe60008000000 */
[----:B------:R-:W-:Y:S02]  /*65e0*/  UIADD3 UR48, UPT, UPT, UR5, 0x200, URZ ;  /* 0x0000020005307890 */ /* 0x000fe4000fffe0ff */
[----:B--2---:R-:W-:Y:S04]  /*65f0*/  UIADD3 UR4, UP0, UPT, UR6, 0x680, URZ ;  /* 0x0000068006047890 */ /* 0x004fe8000ff1e0ff */
[----:B------:R-:W-:Y:S09]  /*6600*/  UIADD3.X UR5, UPT, UPT, URZ, UR7, URZ, UP0, !UPT ;  /* 0x00000007ff057290 */ /* 0x000ff200087fe4ff */
[----:B------:R2:W-:Y:S02]  /*6610*/  UTMASTG.3D [UR48], [UR4] ;  /* 0x00000030040073b5 */ /* 0x0005e40008010000 */
[----:B--2---:R0:W-:Y:S02]  /*6620*/  UTMACMDFLUSH ;  /* 0x00000000000079b7 */ /* 0x0041e40000000000 */
.L_x_101:
[----:B------:R-:W-:Y:S05]  /*6630*/  BSYNC.RECONVERGENT B0 ;  /* 0x0000000000007941 */ /* 0x000fea0003800200 */
.L_x_100:
[----:B------:R-:W-:Y:S01]  /*6640*/  UIADD3 UR47, UPT, UPT, UR46, 0x1, URZ ;  /* 0x000000012e2f7890 */ /* 0x000fe2000fffe0ff */
[----:B------:R-:W-:Y:S03]  /*6650*/  BSSY.RECONVERGENT B0, `(.L_x_102) ;  /* 0x0000005000007945 */ /* 0x000fe60003800200 */
[----:B------:R-:W-:Y:S04]  /*6660*/  UISETP.NE.AND UP0, UPT, UR47, 0x3, UPT ;  /* 0x000000032f00788c */ /* 0x000fe8000bf05270 */
[----:B------:R-:W-:Y:S01]  /*6670*/  USEL UR45, UR47, URZ, UP0 ;  /* 0x000000ff2f2d7287 */ /* 0x000fe20008000000 */
[----:B------:R-:W-:Y:S11]  /*6680*/  @P0 BRA `(.L_x_103) ;  /* 0x0000000000040947 */ /* 0x000ff60003800000 */
[----:B------:R-:W-:Y:S04]  /*6690*/  DEPBAR.LE SB0, 0x1 ;  /* 0x000080400000791a */ /* 0x000fe80000000000 */
.L_x_103:
[----:B------:R-:W-:Y:S05]  /*66a0*/  BSYNC.RECONVERGENT B0 ;  /* 0x0000000000007941 */ /* 0x000fea0003800200 */
.L_x_102:
[----:B------:R-:W-:Y:S01]  /*66b0*/  BAR.SYNC.DEFER_BLOCKING 0x1, 0x80 ;  /* 0x0042000000007b1d */ /* 0x000fe20000010000 */
[----:B------:R-:W-:Y:S01]  /*66c0*/  ISETP.NE.AND P1, PT, R61, RZ, PT ;  /* 0x000000ff3d00720c */ /* 0x000fe20003f25270 */
[----:B------:R-:W-:Y:S01]  /*66d0*/  UISETP.NE.AND UP0, UPT, UR53, URZ, UPT ;  /* 0x000000ff3500728c */ /* 0x000fe2000bf05270 */
[----:B------:R-:W-:Y:S11]  /*66e0*/  LEA R2, R64, UR44, 0x3 ;  /* 0x0000002c40027c11 */ /* 0x000ff6000f8e18ff */
[----:B------:R-:W-:Y:S01]  /*66f0*/  @P1 SHF.L.U32 R3, R63, 0x1f, RZ ;  /* 0x0000001f3f031819 */ /* 0x000fe200000006ff */
[----:B------:R-:W-:Y:S06]  /*6700*/  BRA.U !UP0, `(.L_x_104) ;  /* 0x0000000108247547 */ /* 0x000fec000b800000 */
[----:B------:R-:W-:Y:S01]  /*6710*/  IMAD.U32 R4, RZ, RZ, UR52 ;  /* 0x00000034ff047e24 */ /* 0x000fe2000f8e00ff */
[----:B-1----:R-:W-:Y:S01]  /*6720*/  MOV R0, UR54 ;  /* 0x0000003600007c02 */ /* 0x002fe20008000f00 */
[----:B------:R-:W-:Y:S03]  /*6730*/  UIADD3 UR4, UPT, UPT, UR52, 0x1, URZ ;  /* 0x0000000134047890 */ /* 0x000fe6000fffe0ff */
[----:B------:R-:W-:Y:S01]  /*6740*/  @P1 LEA R4, R4, UR44, 0x3 ;  /* 0x0000002c04041c11 */ /* 0x000fe2000f8e18ff */
[----:B------:R-:W-:Y:S04]  /*6750*/  UISETP.NE.AND UP0, UPT, UR4, 0x3, UPT ;  /* 0x000000030400788c */ /* 0x000fe8000bf05270 */
[----:B------:R-:W-:Y:S01]  /*6760*/  @P1 VIADD R4, R4, 0x48 ;  /* 0x0000004804041836 */ /* 0x000fe20000000000 */
[----:B------:R-:W-:Y:S04]  /*6770*/  USEL UR52, UR4, URZ, UP0 ;  /* 0x000000ff04347287 */ /* 0x000fe80008000000 */
[----:B------:R-:W-:Y:S04]  /*6780*/  @P1 PRMT R0, R0, 0x654, R4 ;  /* 0x0000065400001816 */ /* 0x000fe80000000004 */
[----:B------:R2:W-:Y:S04]  /*6790*/  @P1 SYNCS.ARRIVE.TRANS64.RED.A1T0 RZ, [R0+URZ], RZ ;  /* 0x000000ff00ff19a7 */ /* 0x0005e800081004ff */
.L_x_104:
[----:B------:R-:W3:Y:S01]  /*67a0*/  @P1 SYNCS.PHASECHK.TRANS64.TRYWAIT P0, [R2+URZ+0x30], R3 ;  /* 0x00003003020015a7 */ /* 0x000ee200080011ff */
[----:B------:R-:W-:Y:S01]  /*67b0*/  BSSY B1, `(.L_x_105) ;  /* 0x0000013000017945 */ /* 0x000fe20003800000 */
[----:B---3--:R-:W-:Y:S03]  /*67c0*/  @P1 SEL R65, RZ, 0x1, !P0 ;  /* 0x00000001ff411807 */ /* 0x008fe60004000000 */
[----:B------:R-:W-:Y:S05]  /*67d0*/  @!P1 BRA `(.L_x_106) ;  /* 0x0000000000409947 */ /* 0x000fea0003800000 */
[----:B------:R-:W-:Y:S01]  /*67e0*/  ISETP.NE.AND P1, PT, R66, RZ, PT ;  /* 0x000000ff4200720c */ /* 0x000fe20003f25270 */
[----:B------:R-:W-:Y:S01]  /*67f0*/  BSSY B0, `(.L_x_107) ;  /* 0x0000009000007945 */ /* 0x000fe20003800000 */
[----:B------:R-:W-:Y:S11]  /*6800*/  ISETP.NE.AND P0, PT, R65, RZ, PT ;  /* 0x000000ff4100720c */ /* 0x000ff60003f05270 */
[----:B------:R-:W-:Y:S05]  /*6810*/  @P1 IMAD R3, R64, 0x800, R44 ;  /* 0x0000080040031824 */ /* 0x000fea00078e022c */
[----:B------:R-:W-:Y:S05]  /*6820*/  @P1 LEA R3, R3, UR44, 0x1 ;  /* 0x0000002c03031c11 */ /* 0x000fea000f8e08ff */
[----:B-12---:R-:W-:Y:S01]  /*6830*/  @P1 IMAD.IADD R0, R62, 0x1, R3 ;  /* 0x000000013e001824 */ /* 0x006fe200078e0203 */
[----:B------:R-:W-:Y:S06]  /*6840*/  @P0 BRA `(.L_x_108) ;  /* 0x00000000000c0947 */ /* 0x000fec0003800000 */
[----:B------:R-:W-:Y:S04]  /*6850*/  SHF.L.U32 R63, R63, 0x1f, RZ ;  /* 0x0000001f3f3f7819 */ /* 0x000fe800000006ff */
[----:B------:R-:W1:Y:S02]  /*6860*/  SYNCS.PHASECHK.TRANS64.TRYWAIT P0, [R2+URZ+0x30], R63 ;  /* 0x0000303f020075a7 */ /* 0x000e6400080011ff */
[----:B-1----:R-:W-:Y:S05]  /*6870*/  @!P0 BRA `(.L_x_109) ;  /* 0x0000001400388947 */ /* 0x002fea0003800000 */
.L_x_108:
[----:B------:R-:W-:Y:S05]  /*6880*/  BSYNC B0 ;  /* 0x0000000000007941 */ /* 0x000fea0003800000 */
.L_x_107:
[----:B------:R-:W-:Y:S11]  /*6890*/  ISETP.NE.AND P0, PT, R66, RZ, PT ;  /* 0x000000ff4200720c */ /* 0x000ff60003f05270 */
[----:B------:R-:W-:Y:S02]  /*68a0*/  @!UPT UIADD3 URZ, UPT, UPT, URZ, URZ, URZ ;  /* 0x000000fffffff290 */ /* 0x000fe4000fffe0ff */
[----:B------:R-:W-:Y:S05]  /*68b0*/  @P0 WARPSYNC.ALL ;  /* 0x0000000000000948 */ /* 0x000fea0003800000 */
[----:B------:R3:W4:Y:S04]  /*68c0*/  @P0 LDSM.16.M88.4 R28, [R3+0x200] ;  /* 0x00020000031c083b */ /* 0x0007280000000200 */
[----:B------:R3:W2:Y:S02]  /*68d0*/  @P0 LDSM.16.M88.4 R36, [R0+0x200] ;  /* 0x000200000024083b */ /* 0x0006a40000000200 */
.L_x_106:
[----:B------:R-:W-:Y:S05]  /*68e0*/  BSYNC B1 ;  /* 0x0000000000017941 */ /* 0x000fea0003800000 */
.L_x_105:
[----:B-123--:R-:W-:Y:S05]  /*68f0*/  VIADD R0, R25, 0x20 ;  /* 0x0000002019007836 */ /* 0x00efea0000000000 */
[----:B------:R-:W-:Y:S04]  /*6900*/  SHF.R.U32.HI R0, RZ, 0x15, R0 ;  /* 0x00000015ff007819 */ /* 0x000fe80000011600 */
[----:B------:R-:W-:Y:S11]  /*6910*/  LOP3.LUT P0, RZ, R0, 0x3, R46, 0x48, !PT ;  /* 0x0000000300ff7812 */ /* 0x000ff6000780482e */
[----:B------:R-:W-:Y:S02]  /*6920*/  @!UPT UIADD3 URZ, UPT, UPT, URZ, URZ, URZ ;  /* 0x000000fffffff290 */ /* 0x000fe4000fffe0ff */
[----:B------:R-:W-:Y:S05]  /*6930*/  @!P0 BRA `(.L_x_110) ;  /* 0x0000000000408947 */ /* 0x000fea0003800000 */
[----:B------:R-:W1:Y:S01]  /*6940*/  LDCU.64 UR8, c[0x4][0x70] ;  /* 0x01000e00ff0877ac */ /* 0x000e620008000a00 */
[----:B------:R-:W-:Y:S01]  /*6950*/  MOV R3, 0x0 ;  /* 0x0000000000037802 */ /* 0x000fe20000000f00 */
[----:B------:R-:W-:Y:S02]  /*6960*/  HFMA2 R12, -RZ, RZ, 0, 5.9604644775390625e-08 ;  /* 0x00000001ff0c7431 */ /* 0x000fe400000001ff */
[----:B------:R-:W-:Y:S02]  /*6970*/  IMAD.MOV.U32 R8, RZ, RZ, 0x192 ;  /* 0x00000192ff087424 */ /* 0x000fe400078e00ff */
[----:B------:R-:W-:Y:S01]  /*6980*/  IMAD.MOV.U32 R13, RZ, RZ, RZ ;  /* 0x000000ffff0d7224 */ /* 0x000fe200078e00ff */
[----:B------:R-:W2:Y:S01]  /*6990*/  LDCU.64 UR6, c[0x4][0x78] ;  /* 0x01000f00ff0677ac */ /* 0x000ea20008000a00 */
[----:B------:R-:W3:Y:S01]  /*69a0*/  LDC.64 R2, c[0x4][R3] ;  /* 0x0100000003027b82 */ /* 0x000ee20000000a00 */
[----:B------:R-:W5:Y:S01]  /*69b0*/  LDCU.64 UR4, c[0x4][0x10] ;  /* 0x01000200ff0477ac */ /* 0x000f620008000a00 */
[----:B-1----:R-:W-:Y:S01]  /*69c0*/  MOV R5, UR9 ;  /* 0x0000000900057c02 */ /* 0x002fe20008000f00 */
[----:B------:R-:W-:Y:S01]  /*69d0*/  IMAD.U32 R4, RZ, RZ, UR8 ;  /* 0x00000008ff047e24 */ /* 0x000fe2000f8e00ff */
[----:B--2---:R-:W-:Y:S01]  /*69e0*/  MOV R7, UR7 ;  /* 0x0000000700077c02 */ /* 0x004fe20008000f00 */
[----:B------:R-:W-:Y:S01]  /*69f0*/  IMAD.U32 R6, RZ, RZ, UR6 ;  /* 0x00000006ff067e24 */ /* 0x000fe2000f8e00ff */
[----:B-----5:R-:W-:Y:S01]  /*6a00*/  MOV R11, UR5 ;  /* 0x00000005000b7c02 */ /* 0x020fe20008000f00 */
[----:B------:R-:W-:Y:S02]  /*6a10*/  IMAD.U32 R10, RZ, RZ, UR4 ;  /* 0x00000004ff0a7e24 */ /* 0x000fe4000f8e00ff */
[----:B------:R-:W-:Y:S07]  /*6a20*/  LEPC R20, `(.L_x_110) ;  /* 0x000000001014794e */ /* 0x000fee0000000000 */
[----:B---34-:R-:W-:Y:S05]  /*6a30*/  CALL.ABS.NOINC R2 ;  /* 0x0000000002007343 */ /* 0x018fea0003c00000 */
.L_x_110:
[----:B------:R-:W-:Y:S01]  /*6a40*/  ISETP.NE.AND P0, PT, R55, RZ, PT ;  /* 0x000000ff3700720c */ /* 0x000fe20003f05270 */
[----:B------:R-:W-:Y:S05]  /*6a50*/  WARPSYNC.ALL ;  /* 0x0000000000007948 */ /* 0x000fea0003800000 */
[----:B------:R-:W-:Y:S01]  /*6a60*/  R2UR UR4, R25 ;  /* 0x00000000190472ca */ /* 0x000fe200000e0000 */
[--C-:B----4-:R-:W-:Y:S01]  /*6a70*/  HADD2.F32 R20, -RZ, R28.reuse.H0_H0 ;  /* 0x2000001cff147230 */ /* 0x110fe20000004100 */
[----:B------:R-:W-:Y:S01]  /*6a80*/  BSSY.RECONVERGENT B0, `(.L_x_111) ;  /* 0x0000056000007945 */ /* 0x000fe20003800200 */
[----:B------:R-:W-:Y:S02]  /*6a90*/  HADD2.F32 R21, -RZ, R28.H1_H1 ;  /* 0x3000001cff157230 */ /* 0x000fe40000004100 */
[--C-:B------:R-:W-:Y:S02]  /*6aa0*/  HADD2.F32 R25, -RZ, R29.reuse.H0_H0 ;  /* 0x2000001dff197230 */ /* 0x100fe40000004100 */
[----:B------:R-:W-:Y:S02]  /*6ab0*/  HADD2.F32 R28, -RZ, R30.H0_H0 ;  /* 0x2000001eff1c7230 */ /* 0x000fe40000004100 */
[--C-:B------:R-:W-:Y:S02]  /*6ac0*/  HADD2.F32 R32, -RZ, R36.reuse.H0_H0 ;  /* 0x20000024ff207230 */ /* 0x100fe40000004100 */
[----:B------:R-:W-:Y:S02]  /*6ad0*/  HADD2.F32 R33, -RZ, R36.H1_H1 ;  /* 0x30000024ff217230 */ /* 0x000fe40000004100 */
[----:B------:R-:W1:Y:S01]  /*6ae0*/  LDTM.16dp256bit.x4 R4, tmem[UR4+0x20] ;  /* 0x00002004000479ee */ /* 0x000e620008120000 */
[----:B------:R-:W-:Y:S01]  /*6af0*/  NOP ;  /* 0x0000000000007918 */ /* 0x000fe20000000000 */
[----:B------:R-:W-:Y:S01]  /*6b00*/  R2UR UR4, R27 ;  /* 0x000000001b0472ca */ /* 0x000fe200000e0000 */
[----:B------:R-:W-:Y:S02]  /*6b10*/  HADD2.F32 R27, -RZ, R29.H1_H1 ;  /* 0x3000001dff1b7230 */ /* 0x000fe40000004100 */
[----:B------:R-:W-:Y:S02]  /*6b20*/  HADD2.F32 R29, -RZ, R30.H1_H1 ;  /* 0x3000001eff1d7230 */ /* 0x000fe40000004100 */
[--C-:B------:R-:W-:Y:S02]  /*6b30*/  HADD2.F32 R30, -RZ, R31.reuse.H0_H0 ;  /* 0x2000001fff1e7230 */ /* 0x100fe40000004100 */
[----:B------:R-:W-:Y:S02]  /*6b40*/  HADD2.F32 R31, -RZ, R31.H1_H1 ;  /* 0x3000001fff1f7230 */ /* 0x000fe40000004100 */
[--C-:B------:R-:W-:Y:S02]  /*6b50*/  HADD2.F32 R34, -RZ, R37.reuse.H0_H0 ;  /* 0x20000025ff227230 */ /* 0x100fe40000004100 */
[----:B------:R-:W-:Y:S02]  /*6b60*/  HADD2.F32 R35, -RZ, R37.H1_H1 ;  /* 0x30000025ff237230 */ /* 0x000fe40000004100 */
[----:B------:R-:W-:Y:S01]  /*6b70*/  UIADD3 UR4, UPT, UPT, UR4, 0xb0, URZ ;  /* 0x000000b004047890 */ /* 0x000fe2000fffe0ff */
[--C-:B------:R-:W-:Y:S02]  /*6b80*/  HADD2.F32 R36, -RZ, R38.reuse.H0_H0 ;  /* 0x20000026ff247230 */ /* 0x100fe40000004100 */
[----:B------:R-:W-:Y:S01]  /*6b90*/  HADD2.F32 R37, -RZ, R38.H1_H1 ;  /* 0x30000026ff257230 */ /* 0x000fe20000004100 */
[----:B------:R-:W-:Y:S01]  /*6ba0*/  UPRMT UR4, UR54, 0x654, UR4 ;  /* 0x0000065436047896 */ /* 0x000fe20008000004 */
[--C-:B------:R-:W-:Y:S02]  /*6bb0*/  HADD2.F32 R38, -RZ, R39.reuse.H0_H0 ;  /* 0x20000027ff267230 */ /* 0x100fe40000004100 */
[----:B------:R-:W-:Y:S02]  /*6bc0*/  HADD2.F32 R39, -RZ, R39.H1_H1 ;  /* 0x30000027ff277230 */ /* 0x000fe40000004100 */
[C---:B-1----:R-:W-:Y:S01]  /*6bd0*/  FMUL R4, R24.reuse, R4 ;  /* 0x0000000418047220 */ /* 0x042fe20000400000 */
[C---:B------:R-:W-:Y:S01]  /*6be0*/  FMUL R5, R24.reuse, R5 ;  /* 0x0000000518057220 */ /* 0x040fe20000400000 */
[C---:B------:R-:W-:Y:S01]  /*6bf0*/  FMUL R6, R24.reuse, R6 ;  /* 0x0000000618067220 */ /* 0x040fe20000400000 */
[----:B------:R-:W-:Y:S01]  /*6c00*/  FMUL R7, R24, R7 ;  /* 0x0000000718077220 */ /* 0x000fe20000400000 */
[----:B------:R-:W-:Y:S01]  /*6c10*/  SYNCS.ARRIVE.TRANS64.RED.A1T0 RZ, [UR4], RZ ;  /* 0x000000ffffff79a7 */ /* 0x000fe20008100404 */
[C---:B------:R-:W-:Y:S01]  /*6c20*/  FFMA R4, R26.reuse, R20, R4 ;  /* 0x000000141a047223 */ /* 0x040fe20000000004 */
[C---:B------:R-:W-:Y:S01]  /*6c30*/  FFMA R5, R26.reuse, R21, R5 ;  /* 0x000000151a057223 */ /* 0x040fe20000000005 */
[C---:B------:R-:W-:Y:S01]  /*6c40*/  FFMA R6, R26.reuse, R25, R6 ;  /* 0x000000191a067223 */ /* 0x040fe20000000006 */
[----:B------:R-:W-:Y:S01]  /*6c50*/  FFMA R7, R26, R27, R7 ;  /* 0x0000001b1a077223 */ /* 0x000fe20000000007 */
[C---:B------:R-:W-:Y:S01]  /*6c60*/  FMUL R8, R24.reuse, R8 ;  /* 0x0000000818087220 */ /* 0x040fe20000400000 */
[C---:B------:R-:W-:Y:S01]  /*6c70*/  FMUL R9, R24.reuse, R9 ;  /* 0x0000000918097220 */ /* 0x040fe20000400000 */
[----:B------:R-:W-:Y:S01]  /*6c80*/  F2FP.F16.F32.PACK_AB R4, R5, R4 ;  /* 0x000000040504723e */ /* 0x000fe200000000ff */
[----:B------:R-:W-:Y:S01]  /*6c90*/  FMUL R10, R24, R10 ;  /* 0x0000000a180a7220 */ /* 0x000fe20000400000 */
[----:B------:R-:W-:Y:S01]  /*6ca0*/  F2FP.F16.F32.PACK_AB R5, R7, R6 ;  /* 0x000000060705723e */ /* 0x000fe200000000ff */
[C---:B------:R-:W-:Y:S01]  /*6cb0*/  FFMA R8, R26.reuse, R28, R8 ;  /* 0x0000001c1a087223 */ /* 0x040fe20000000008 */
[----:B------:R-:W-:Y:S01]  /*6cc0*/  FFMA R9, R26, R29, R9 ;  /* 0x0000001d1a097223 */ /* 0x000fe20000000009 */
[C---:B------:R-:W-:Y:S01]  /*6cd0*/  FMUL R11, R24.reuse, R11 ;  /* 0x0000000b180b7220 */ /* 0x040fe20000400000 */
[C---:B------:R-:W-:Y:S01]  /*6ce0*/  FMUL R0, R24.reuse, R12 ;  /* 0x0000000c18007220 */ /* 0x040fe20000400000 */
[----:B------:R-:W-:Y:S01]  /*6cf0*/  FMUL R2, R24, R13 ;  /* 0x0000000d18027220 */ /* 0x000fe20000400000 */
[----:B------:R-:W-:Y:S01]  /*6d00*/  FFMA R10, R26, R30, R10 ;  /* 0x0000001e1a0a7223 */ /* 0x000fe2000000000a */
[----:B------:R-:W-:Y:S01]  /*6d10*/  FMUL R3, R24, R14 ;  /* 0x0000000e18037220 */ /* 0x000fe20000400000 */
[----:B------:R-:W-:Y:S01]  /*6d20*/  F2FP.F16.F32.PACK_AB R6, R9, R8 ;  /* 0x000000080906723e */ /* 0x000fe200000000ff */
[----:B------:R-:W-:Y:S01]  /*6d30*/  FFMA R11, R26, R31, R11 ;  /* 0x0000001f1a0b7223 */ /* 0x000fe2000000000b */
[C---:B------:R-:W-:Y:S01]  /*6d40*/  FMUL R15, R24.reuse, R15 ;  /* 0x0000000f180f7220 */ /* 0x040fe20000400000 */
[----:B------:R-:W-:Y:S01]  /*6d50*/  FMUL R12, R24, R16 ;  /* 0x00000010180c7220 */ /* 0x000fe20000400000 */
[----:B------:R-:W-:Y:S01]  /*6d60*/  FFMA R0, R26, R32, R0 ;  /* 0x000000201a007223 */ /* 0x000fe20000000000 */
[----:B------:R-:W-:Y:S01]  /*6d70*/  MOV R8, UR45 ;  /* 0x0000002d00087c02 */ /* 0x000fe20008000f00 */
[----:B------:R-:W-:Y:S01]  /*6d80*/  FMUL R13, R24, R17 ;  /* 0x00000011180d7220 */ /* 0x000fe20000400000 */
[----:B------:R-:W-:Y:S01]  /*6d90*/  FFMA R2, R26, R33, R2 ;  /* 0x000000211a027223 */ /* 0x000fe20000000002 */
[----:B------:R-:W-:Y:S01]  /*6da0*/  FMUL R14, R24, R18 ;  /* 0x00000012180e7220 */ /* 0x000fe20000400000 */
[C---:B------:R-:W-:Y:S01]  /*6db0*/  FFMA R3, R26.reuse, R34, R3 ;  /* 0x000000221a037223 */ /* 0x040fe20000000003 */
[----:B------:R-:W-:Y:S01]  /*6dc0*/  FFMA R15, R26, R35, R15 ;  /* 0x000000231a0f7223 */ /* 0x000fe2000000000f */
[----:B------:R-:W-:Y:S01]  /*6dd0*/  FMUL R19, R24, R19 ;  /* 0x0000001318137220 */ /* 0x000fe20000400000 */
[----:B------:R-:W-:Y:S01]  /*6de0*/  FFMA R12, R26, R36, R12 ;  /* 0x000000241a0c7223 */ /* 0x000fe2000000000c */
        /* <DEDUP_REMOVED lines=22> */
[----:B------:R-:W-:Y:S02]  /*6f50*/  ULEA UR5, UR45, UR44, 0xc ;  /* 0x0000002c2d057291 */ /* 0x000fe4000f8e60ff */
[----:B------:R-:W-:Y:S02]  /*6f60*/  UIADD3 UR9, UPT, UPT, UR49, 0x20, URZ ;  /* 0x0000002031097890 */ /* 0x000fe4000fffe0ff */
[----:B------:R-:W-:Y:S01]  /*6f70*/  UIADD3 UR8, UPT, UPT, UR5, 0x200, URZ ;  /* 0x0000020005087890 */ /* 0x000fe2000fffe0ff */
[----:B------:R-:W-:Y:S01]  /*6f80*/  UMOV UR10, UR50 ;  /* 0x00000032000a7c82 */ /* 0x000fe20008000000 */
[----:B------:R-:W-:Y:S01]  /*6f90*/  UMOV UR11, UR36 ;  /* 0x00000024000b7c82 */ /* 0x000fe20008000000 */
[----:B--2---:R-:W-:Y:S04]  /*6fa0*/  UIADD3 UR4, UP0, UPT, UR6, 0x680, URZ ;  /* 0x0000068006047890 */ /* 0x004fe8000ff1e0ff */
[----:B------:R-:W-:Y:S09]  /*6fb0*/  UIADD3.X UR5, UPT, UPT, URZ, UR7, URZ, UP0, !UPT ;  /* 0x00000007ff057290 */ /* 0x000ff200087fe4ff */
[----:B------:R2:W-:Y:S02]  /*6fc0*/  UTMASTG.3D [UR8], [UR4] ;  /* 0x00000008040073b5 */ /* 0x0005e40008010000 */
[----:B--2---:R0:W-:Y:S02]  /*6fd0*/  UTMACMDFLUSH ;  /* 0x00000000000079b7 */ /* 0x0041e40000000000 */
.L_x_112:
[----:B------:R-:W-:Y:S05]  /*6fe0*/  BSYNC.RECONVERGENT B0 ;  /* 0x0000000000007941 */ /* 0x000fea0003800200 */
.L_x_111:
[----:B------:R-:W-:Y:S01]  /*6ff0*/  UIADD3 UR4, UPT, UPT, UR45, 0x1, URZ ;  /* 0x000000012d047890 */ /* 0x000fe2000fffe0ff */
[----:B------:R-:W-:Y:S03]  /*7000*/  BSSY.RECONVERGENT B0, `(.L_x_113) ;  /* 0x0000008000007945 */ /* 0x000fe60003800200 */
[----:B------:R-:W-:Y:S04]  /*7010*/  UISETP.NE.AND UP0, UPT, UR4, 0x3, UPT ;  /* 0x000000030400788c */ /* 0x000fe8000bf05270 */
[----:B------:R-:W-:Y:S02]  /*7020*/  UISETP.EQ.XOR UP1, UPT, UR47, 0x3, !UP0 ;  /* 0x000000032f00788c */ /* 0x000fe4000c722a70 */
[----:B------:R-:W-:Y:S02]  /*7030*/  USEL UR46, UR4, URZ, UP0 ;  /* 0x000000ff042e7287 */ /* 0x000fe40008000000 */
[----:B------:R-:W-:Y:S04]  /*7040*/  USEL UR5, URZ, 0x1, !UP1 ;  /* 0x00000001ff057887 */ /* 0x000fe8000c800000 */
[----:B------:R-:W-:Y:S01]  /*7050*/  ULOP3.LUT UR55, UR55, UR5, URZ, 0x3c, !UPT ;  /* 0x0000000537377292 */ /* 0x000fe2000f8e3cff */
[----:B------:R-:W-:Y:S11]  /*7060*/  @P0 BRA `(.L_x_114) ;  /* 0x0000000000040947 */ /* 0x000ff60003800000 */
[----:B------:R-:W-:Y:S04]  /*7070*/  DEPBAR.LE SB0, 0x1 ;  /* 0x000080400000791a */ /* 0x000fe80000000000 */
.L_x_114:
[----:B------:R-:W-:Y:S05]  /*7080*/  BSYNC.RECONVERGENT B0 ;  /* 0x0000000000007941 */ /* 0x000fea0003800200 */
.L_x_113:
[----:B------:R-:W-:Y:S01]  /*7090*/  BAR.SYNC.DEFER_BLOCKING 0x1, 0x80 ;  /* 0x0042000000007b1d */ /* 0x000fe20000010000 */
[----:B------:R-:W-:Y:S01]  /*70a0*/  UISETP.NE.AND UP0, UPT, UR53, -0x2, UPT ;  /* 0xfffffffe3500788c */ /* 0x000fe2000bf05270 */
[----:B------:R-:W-:Y:S08]  /*70b0*/  IADD3 R22, PT, PT, R22, 0x1, RZ ;  /* 0x0000000116167810 */ /* 0x000ff00007ffe0ff */
[----:B------:R-:W-:Y:S05]  /*70c0*/  BRA.U !UP0, `(.L_x_115) ;  /* 0x0000000108287547 */ /* 0x000fea000b800000 */
[----:B------:R-:W-:Y:S01]  /*70d0*/  ISETP.NE.AND P0, PT, R61, RZ, PT ;  /* 0x000000ff3d00720c */ /* 0x000fe20003f05270 */
[----:B------:R-:W-:Y:S01]  /*70e0*/  IMAD.U32 R2, RZ, RZ, UR52 ;  /* 0x00000034ff027e24 */ /* 0x000fe2000f8e00ff */
[----:B------:R-:W-:Y:S01]  /*70f0*/  UIADD3 UR4, UPT, UPT, UR52, 0x1, URZ ;  /* 0x0000000134047890 */ /* 0x000fe2000fffe0ff */
[----:B------:R-:W-:Y:S03]  /*7100*/  IMAD.U32 R0, RZ, RZ, UR54 ;  /* 0x00000036ff007e24 */ /* 0x000fe6000f8e00ff */
[----:B------:R-:W-:Y:S04]  /*7110*/  UISETP.NE.AND UP0, UPT, UR4, 0x3, UPT ;  /* 0x000000030400788c */ /* 0x000fe8000bf05270 */
[----:B------:R-:W-:Y:S03]  /*7120*/  USEL UR52, UR4, URZ, UP0 ;  /* 0x000000ff04347287 */ /* 0x000fe60008000000 */
[----:B------:R-:W-:Y:S05]  /*7130*/  @P0 LEA R2, R2, UR44, 0x3 ;  /* 0x0000002c02020c11 */ /* 0x000fea000f8e18ff */
[----:B------:R-:W-:Y:S05]  /*7140*/  @P0 VIADD R2, R2, 0x48 ;  /* 0x0000004802020836 */ /* 0x000fea0000000000 */
[----:B------:R-:W-:Y:S04]  /*7150*/  @P0 PRMT R0, R0, 0x654, R2 ;  /* 0x0000065400000816 */ /* 0x000fe80000000002 */
[----:B------:R2:W-:Y:S03]  /*7160*/  @P0 SYNCS.ARRIVE.TRANS64.RED.A1T0 RZ, [R0+URZ], RZ ;  /* 0x000000ff00ff09a7 */ /* 0x0005e600081004ff */
.L_x_115:
[----:B------:R-:W-:Y:S01]  /*7170*/  R2UR UR6, R60 ;  /* 0x000000003c0672ca */ /* 0x000fe200000e0000 */
[----:B------:R-:W-:Y:S01]  /*7180*/  UIADD3 UR53, UPT, UPT, UR53, 0x2, URZ ;  /* 0x0000000235357890 */ /* 0x000fe2000fffe0ff */
[----:B------:R-:W-:Y:S02]  /*7190*/  R2UR UR5, R47 ;  /* 0x000000002f0572ca */ /* 0x000fe400000e0000 */
[----:B------:R-:W-:Y:S02]  /*71a0*/  R2UR UR4, R48 ;  /* 0x00000000300472ca */ /* 0x000fe400000e0000 */
[----:B------:R-:W-:Y:S02]  /*71b0*/  R2UR UR36, R58 ;  /* 0x000000003a2472ca */ /* 0x000fe400000e0000 */
[----:B------:R-:W-:Y:S02]  /*71c0*/  ISETP.NE.AND P0, PT, R51, 0x2, PT ;  /* 0x000000023300780c */ /* 0x000fe40003f05270 */
[----:B------:R-:W-:Y:S02]  /*71d0*/  ISETP.NE.AND P1, PT, R22, 0x4, PT ;  /* 0x000000041600780c */ /* 0x000fe40003f25270 */
[----:B------:R-:W-:Y:S01]  /*71e0*/  SEL R2, RZ, 0x1, P0 ;  /* 0x00000001ff027807 */ /* 0x000fe20000000000 */
[----:B------:R-:W-:Y:S01]  /*71f0*/  UISETP.NE.AND UP0, UPT, UR6, URZ, UPT ;  /* 0x000000ff0600728c */ /* 0x000fe2000bf05270 */
[----:B--2---:R-:W-:Y:S01]  /*7200*/  SEL R0, RZ, 0x1, P1 ;  /* 0x00000001ff007807 */ /* 0x004fe20000800000 */
[----:B------:R-:W-:Y:S01]  /*7210*/  UIADD3 UR30, UPT, UPT, UR37, UR5, URZ ;  /* 0x00000005251e7290 */ /* 0x000fe2000fffe0ff */
[----:B------:R-:W-:Y:S01]  /*7220*/  LOP3.LUT R52, R52, R2, RZ, 0x3c, !PT ;  /* 0x0000000234347212 */ /* 0x000fe200078e3cff */
[----:B------:R-:W-:Y:S01]  /*7230*/  UIADD3 UR26, UPT, UPT, UR38, UR4, URZ ;  /* 0x00000004261a7290 */ /* 0x000fe2000fffe0ff */
[----:B------:R-:W-:Y:S02]  /*7240*/  LOP3.LUT R53, R53, R0, RZ, 0x3c, !PT ;  /* 0x0000000035357212 */ /* 0x000fe400078e3cff */
[----:B------:R-:W-:Y:S02]  /*7250*/  SEL R51, R51, RZ, P0 ;  /* 0x000000ff33337207 */ /* 0x000fe40000000000 */
[----:B------:R-:W-:Y:S01]  /*7260*/  SEL R22, R22, RZ, P1 ;  /* 0x000000ff16167207 */ /* 0x000fe20000800000 */
[----:B------:R-:W-:Y:S06]  /*7270*/  BRA.U UP0, `(.L_x_116) ;  /* 0xffffffdd005c7547 */ /* 0x000fec000b83ffff */
[----:B------:R-:W-:-:S13]  /*7280*/  R2UR UR4, R49 ;  /* 0x00000000310472ca */ /* 0x000fda00000e0000 */
[----:B------:R-:W-:-:S09]  /*7290*/  UISETP.NE.AND UP0, UPT, UR4, URZ, UPT ;  /* 0x000000ff0400728c */ /* 0x000fd2000bf05270 */
[----:B------:R-:W-:Y:S05]  /*72a0*/  BRA.U !UP0, `(.L_x_117) ;  /* 0x0000000108487547 */ /* 0x000fea000b800000 */
[----:B------:R-:W2:Y:S02]  /*72b0*/  LDCU.64 UR4, c[0x0][0x890] ;  /* 0x00011200ff0477ac */ /* 0x000ea40008000a00 */
[----:B--2---:R-:W-:-:S04]  /*72c0*/  UISETP.NE.U32.AND UP0, UPT, UR4, URZ, UPT ;  /* 0x000000ff0400728c */ /* 0x004fc8000bf05070 */
[----:B------:R-:W-:-:S09]  /*72d0*/  UISETP.NE.AND.EX UP0, UPT, UR5, URZ, UPT, UP0 ;  /* 0x000000ff0500728c */ /* 0x000fd2000bf05300 */
[----:B------:R-:W-:Y:S05]  /*72e0*/  BRA.U UP0, `(.L_x_118) ;  /* 0x00000001000c7547 */ /* 0x000fea000b800000 */
[----:B------:R-:W-:-:S13]  /*72f0*/  FSETP.NEU.AND P0, PT, R26, RZ, PT ;  /* 0x000000ff1a00720b */ /* 0x000fda0003f0d000 */
[----:B------:R-:W-:Y:S05]  /*7300*/  @!P0 EXIT ;  /* 0x000000000000894d */ /* 0x000fea0003800000 */
[----:B------:R-:W-:Y:S05]  /*7310*/  BRA `(.L_x_117) ;  /* 0x00000000002c7947 */ /* 0x000fea0003800000 */
.L_x_118:
[----:B------:R-:W-:Y:S01]  /*7320*/  ISETP.NE.AND P0, PT, R50, RZ, PT ;  /* 0x000000ff3200720c */ /* 0x000fe20003f05270 */
[----:B------:R-:W-:-:S12]  /*7330*/  BSSY.RECONVERGENT B0, `(.L_x_117) ;  /* 0x0000009000007945 */ /* 0x000fd80003800200 */
[----:B------:R-:W-:Y:S05]  /*7340*/  @P0 BRA `(.L_x_119) ;  /* 0x0000000000140947 */ /* 0x000fea0003800000 */
[----:B------:R-:W2:Y:S02]  /*7350*/  LDCU.64 UR4, c[0x0][0x888] ;  /* 0x00011100ff0477ac */ /* 0x000ea40008000a00 */
[----:B--2---:R-:W-:-:S04]  /*7360*/  ISETP.NE.U32.AND P0, PT, RZ, UR4, PT ;  /* 0x00000004ff007c0c */ /* 0x004fc8000bf05070 */
[----:B------:R-:W-:-:S13]  /*7370*/  ISETP.NE.AND.EX P0, PT, RZ, UR5, PT, P0 ;  /* 0x00000005ff007c0c */ /* 0x000fda000bf05300 */
[----:B------:R-:W-:Y:S05]  /*7380*/  @!P0 EXIT ;  /* 0x000000000000894d */ /* 0x000fea0003800000 */
[----:B------:R-:W-:Y:S05]  /*7390*/  BRA `(.L_x_120) ;  /* 0x0000000000087947 */ /* 0x000fea0003800000 */
.L_x_119:
[----:B------:R-:W-:-:S13]  /*73a0*/  FSETP.NEU.AND P0, PT, R26, RZ, PT ;  /* 0x000000ff1a00720b */ /* 0x000fda0003f0d000 */
[----:B------:R-:W-:Y:S05]  /*73b0*/  @!P0 EXIT ;  /* 0x000000000000894d */ /* 0x000fea0003800000 */
.L_x_120:
[----:B------:R-:W-:Y:S05]  /*73c0*/  BSYNC.RECONVERGENT B0 ;  /* 0x0000000000007941 */ /* 0x000fea0003800200 */
.L_x_117:
[----:B------:R-:W-:Y:S01]  /*73d0*/  ULEA UR4, UR52, UR44, 0x3 ;  /* 0x0000002c34047291 */ /* 0x000fe2000f8e18ff */
[----:B------:R-:W-:-:S04]  /*73e0*/  DEPBAR.LE SB0, 0x0 ;  /* 0x000080000000791a */ /* 0x000fc80000000000 */
[----:B------:R-:W-:-:S04]  /*73f0*/  UIADD3 UR4, UPT, UPT, UR4, 0x48, URZ ;  /* 0x0000004804047890 */ /* 0x000fc8000fffe0ff */
[----:B------:R-:W-:-:S09]  /*7400*/  UPRMT UR4, UR54, 0x654, UR4 ;  /* 0x0000065436047896 */ /* 0x000fd20008000004 */
[----:B------:R-:W-:Y:S01]  /*7410*/  SYNCS.ARRIVE.TRANS64.RED.A1T0 RZ, [UR4], RZ ;  /* 0x000000ffffff79a7 */ /* 0x000fe20008100404 */
[----:B------:R-:W-:Y:S05]  /*7420*/  EXIT ;  /* 0x000000000000794d */ /* 0x000fea0003800000 */
.L_x_24:
[----:B---3--:R3:W4:Y:S02]  /*7430*/  SYNCS.PHASECHK.TRANS64.TRYWAIT P0, [R0+URZ+0xe0], R2 ;  /* 0x0000e002000075a7 */ /* 0x00872400080011ff */
[----:B----4-:R-:W-:Y:S05]  /*7440*/  @!P0 NANOSLEEP.SYNCS 0x989680 ;  /* 0x009896800000895d */ /* 0x010fea0003900000 */
[----:B------:R-:W4:Y:S02]  /*7450*/  @!P0 SYNCS.PHASECHK.TRANS64 P0, [R0+URZ+0xe0], R2 ;  /* 0x0000e002000085a7 */ /* 0x000f2400080010ff */
[----:B----4-:R-:W-:Y:S05]  /*7460*/  @!P0 BRA `(.L_x_24) ;  /* 0xfffffffc00f08947 */ /* 0x010fea000383ffff */
[----:B------:R-:W-:Y:S05]  /*7470*/  BRA `(.L_x_121) ;  /* 0xffffffa000f47947 */ /* 0x000fea000383ffff */
.L_x_27:
[----:B--2---:R-:W-:-:S07]  /*7480*/  MOV R0, UR33 ;  /* 0x0000002100007c02 */ /* 0x004fce0008000f00 */
.L_x_122:
[----:B--2---:R2:W3:Y:S02]  /*7490*/  SYNCS.PHASECHK.TRANS64.TRYWAIT P0, [R0+URZ+0x18], R3 ;  /* 0x00001803000075a7 */ /* 0x0044e400080011ff */
[----:B---3--:R-:W-:Y:S05]  /*74a0*/  @!P0 NANOSLEEP.SYNCS 0x989680 ;  /* 0x009896800000895d */ /* 0x008fea0003900000 */
[----:B------:R-:W3:Y:S02]  /*74b0*/  @!P0 SYNCS.PHASECHK.TRANS64 P0, [R0+URZ+0x18], R3 ;  /* 0x00001803000085a7 */ /* 0x000ee400080010ff */
[----:B---3--:R-:W-:Y:S05]  /*74c0*/  @!P0 BRA `(.L_x_122) ;  /* 0xfffffffc00f08947 */ /* 0x008fea000383ffff */
[----:B------:R-:W-:Y:S05]  /*74d0*/  BRA `(.L_x_26) ;  /* 0xffffffa4003c7947 */ /* 0x000fea000383ffff */
.L_x_34:
[----:B-1----:R-:W-:-:S07]  /*74e0*/  MOV R0, UR17 ;  /* 0x0000001100007c02 */ /* 0x002fce0008000f00 */
.L_x_123:
[----:B-1----:R1:W2:Y:S02]  /*74f0*/  SYNCS.PHASECHK.TRANS64.TRYWAIT P0, [R0+URZ+0x18], R3 ;  /* 0x00001803000075a7 */ /* 0x0022a400080011ff */
[----:B--2---:R-:W-:Y:S05]  /*7500*/  @!P0 NANOSLEEP.SYNCS 0x989680 ;  /* 0x009896800000895d */ /* 0x004fea0003900000 */
[----:B------:R-:W2:Y:S02]  /*7510*/  @!P0 SYNCS.PHASECHK.TRANS64 P0, [R0+URZ+0x18], R3 ;  /* 0x00001803000085a7 */ /* 0x000ea400080010ff */
[----:B--2---:R-:W-:Y:S05]  /*7520*/  @!P0 BRA `(.L_x_123) ;  /* 0xfffffffc00f08947 */ /* 0x004fea000383ffff */
[----:B------:R-:W-:Y:S05]  /*7530*/  BRA `(.L_x_33) ;  /* 0xffffffa400fc7947 */ /* 0x000fea000383ffff */
.L_x_39:
[----:B-1----:R1:W2:Y:S02]  /*7540*/  SYNCS.PHASECHK.TRANS64.TRYWAIT P0, [R3+URZ+0x70], R0 ;  /* 0x00007000030075a7 */ /* 0x0022a400080011ff */
[----:B--2---:R-:W-:Y:S05]  /*7550*/  @!P0 NANOSLEEP.SYNCS 0x989680 ;  /* 0x009896800000895d */ /* 0x004fea0003900000 */
[----:B------:R-:W2:Y:S02]  /*7560*/  @!P0 SYNCS.PHASECHK.TRANS64 P0, [R3+URZ+0x70], R0 ;  /* 0x00007000030085a7 */ /* 0x000ea400080010ff */
[----:B--2---:R-:W-:Y:S05]  /*7570*/  @!P0 BRA `(.L_x_39) ;  /* 0xfffffffc00f08947 */ /* 0x004fea000383ffff */
[----:B------:R-:W-:Y:S05]  /*7580*/  BRA `(.L_x_124) ;  /* 0xffffffa800a47947 */ /* 0x000fea000383ffff */
.L_x_43:
[----:B------:R-:W-:-:S07]  /*7590*/  MOV R0, UR4 ;  /* 0x0000000400007c02 */ /* 0x000fce0008000f00 */
.L_x_125:
[----:B-1----:R1:W2:Y:S02]  /*75a0*/  SYNCS.PHASECHK.TRANS64.TRYWAIT P0, [R0+URZ], R2 ;  /* 0x00000002000075a7 */ /* 0x0022a400080011ff */
[----:B--2---:R-:W-:Y:S05]  /*75b0*/  @!P0 NANOSLEEP.SYNCS 0x989680 ;  /* 0x009896800000895d */ /* 0x004fea0003900000 */
[----:B------:R-:W2:Y:S02]  /*75c0*/  @!P0 SYNCS.PHASECHK.TRANS64 P0, [R0+URZ], R2 ;  /* 0x00000002000085a7 */ /* 0x000ea400080010ff */
[----:B--2---:R-:W-:Y:S05]  /*75d0*/  @!P0 BRA `(.L_x_125) ;  /* 0xfffffffc00f08947 */ /* 0x004fea000383ffff */
[----:B------:R-:W-:Y:S05]  /*75e0*/  BRA `(.L_x_126) ;  /* 0xffffffb000507947 */ /* 0x000fea000383ffff */
.L_x_44:
[----:B------:R-:W-:-:S07]  /*75f0*/  MOV R0, UR5 ;  /* 0x0000000500007c02 */ /* 0x000fce0008000f00 */
.L_x_127:
[----:B-1----:R1:W2:Y:S02]  /*7600*/  SYNCS.PHASECHK.TRANS64.TRYWAIT P0, [R0+URZ], R2 ;  /* 0x00000002000075a7 */ /* 0x0022a400080011ff */
[----:B--2---:R-:W-:Y:S05]  /*7610*/  @!P0 NANOSLEEP.SYNCS 0x989680 ;  /* 0x009896800000895d */ /* 0x004fea0003900000 */
[----:B------:R-:W2:Y:S02]  /*7620*/  @!P0 SYNCS.PHASECHK.TRANS64 P0, [R0+URZ], R2 ;  /* 0x00000002000085a7 */ /* 0x000ea400080010ff */
[----:B--2---:R-:W-:Y:S05]  /*7630*/  @!P0 BRA `(.L_x_127) ;  /* 0xfffffffc00f08947 */ /* 0x004fea000383ffff */
[----:B------:R-:W-:Y:S05]  /*7640*/  BRA `(.L_x_128) ;  /* 0xffffffb0005c7947 */ /* 0x000fea000383ffff */
.L_x_47:
[----:B--2---:R2:W3:Y:S02]  /*7650*/  SYNCS.PHASECHK.TRANS64.TRYWAIT P0, [R2+URZ+0xd0], R4 ;  /* 0x0000d004020075a7 */ /* 0x0044e400080011ff */
[----:B---3--:R-:W-:Y:S05]  /*7660*/  @!P0 NANOSLEEP.SYNCS 0x989680 ;  /* 0x009896800000895d */ /* 0x008fea0003900000 */
[----:B------:R-:W3:Y:S02]  /*7670*/  @!P0 SYNCS.PHASECHK.TRANS64 P0, [R2+URZ+0xd0], R4 ;  /* 0x0000d004020085a7 */ /* 0x000ee400080010ff */
[----:B---3--:R-:W-:Y:S05]  /*7680*/  @!P0 BRA `(.L_x_47) ;  /* 0xfffffffc00f08947 */ /* 0x008fea000383ffff */
[----:B------:R-:W-:Y:S05]  /*7690*/  BRA `(.L_x_129) ;  /* 0xffffffb000b87947 */ /* 0x000fea000383ffff */
.L_x_48:
[----:B------:R-:W-:-:S07]  /*76a0*/  MOV R2, UR4 ;  /* 0x0000000400027c02 */ /* 0x000fce0008000f00 */
.L_x_130:
[----:B--2---:R2:W3:Y:S02]  /*76b0*/  SYNCS.PHASECHK.TRANS64.TRYWAIT P0, [R2+URZ+0x80], R5 ;  /* 0x00008005020075a7 */ /* 0x0044e400080011ff */
[----:B---3--:R-:W-:Y:S05]  /*76c0*/  @!P0 NANOSLEEP.SYNCS 0x989680 ;  /* 0x009896800000895d */ /* 0x008fea0003900000 */
[----:B------:R-:W3:Y:S02]  /*76d0*/  @!P0 SYNCS.PHASECHK.TRANS64 P0, [R2+URZ+0x80], R5 ;  /* 0x00008005020085a7 */ /* 0x000ee400080010ff */
[----:B---3--:R-:W-:Y:S05]  /*76e0*/  @!P0 BRA `(.L_x_130) ;  /* 0xfffffffc00f08947 */ /* 0x008fea000383ffff */
[----:B------:R-:W-:Y:S05]  /*76f0*/  BRA `(.L_x_131) ;  /* 0xffffffb000c87947 */ /* 0x000fea000383ffff */
.L_x_49:
[----:B--2---:R2:W3:Y:S02]  /*7700*/  SYNCS.PHASECHK.TRANS64.TRYWAIT P1, [R2+URZ+0x70], R4 ;  /* 0x00007004020075a7 */ /* 0x0044e400080211ff */
[----:B---3--:R-:W-:Y:S05]  /*7710*/  @!P1 NANOSLEEP.SYNCS 0x989680 ;  /* 0x009896800000995d */ /* 0x008fea0003900000 */
[----:B------:R-:W3:Y:S02]  /*7720*/  @!P1 SYNCS.PHASECHK.TRANS64 P1, [R2+URZ+0x70], R4 ;  /* 0x00007004020095a7 */ /* 0x000ee400080210ff */
[----:B---3--:R-:W-:Y:S05]  /*7730*/  @!P1 BRA `(.L_x_49) ;  /* 0xfffffffc00f09947 */ /* 0x008fea000383ffff */
[----:B------:R-:W-:Y:S05]  /*7740*/  BRA `(.L_x_132) ;  /* 0xffffffb000f87947 */ /* 0x000fea000383ffff */
.L_x_52:
[----:B------:R-:W-:-:S07]  /*7750*/  MOV R0, UR4 ;  /* 0x0000000400007c02 */ /* 0x000fce0008000f00 */
.L_x_133:
[----:B--2---:R2:W3:Y:S02]  /*7760*/  SYNCS.PHASECHK.TRANS64.TRYWAIT P0, [R0+URZ+0x80], R2 ;  /* 0x00008002000075a7 */ /* 0x0044e400080011ff */
[----:B---3--:R-:W-:Y:S05]  /*7770*/  @!P0 NANOSLEEP.SYNCS 0x989680 ;  /* 0x009896800000895d */ /* 0x008fea0003900000 */
[----:B------:R-:W3:Y:S02]  /*7780*/  @!P0 SYNCS.PHASECHK.TRANS64 P0, [R0+URZ+0x80], R2 ;  /* 0x00008002000085a7 */ /* 0x000ee400080010ff */
[----:B---3--:R-:W-:Y:S05]  /*7790*/  @!P0 BRA `(.L_x_133) ;  /* 0xfffffffc00f08947 */ /* 0x008fea000383ffff */
[----:B------:R-:W-:Y:S05]  /*77a0*/  BRA `(.L_x_51) ;  /* 0xffffffb4004c7947 */ /* 0x000fea000383ffff */
.L_x_59:
[----:B-1----:R1:W2:Y:S02]  /*77b0*/  SYNCS.PHASECHK.TRANS64.TRYWAIT P1, [R0+URZ+0x70], R2 ;  /* 0x00007002000075a7 */ /* 0x0022a400080211ff */
[----:B--2---:R-:W-:Y:S05]  /*77c0*/  @!P1 NANOSLEEP.SYNCS 0x989680 ;  /* 0x009896800000995d */ /* 0x004fea0003900000 */
[----:B------:R-:W2:Y:S02]  /*77d0*/  @!P1 SYNCS.PHASECHK.TRANS64 P1, [R0+URZ+0x70], R2 ;  /* 0x00007002000095a7 */ /* 0x000ea400080210ff */
[----:B--2---:R-:W-:Y:S05]  /*77e0*/  @!P1 BRA `(.L_x_59) ;  /* 0xfffffffc00f09947 */ /* 0x004fea000383ffff */
[----:B------:R-:W-:Y:S05]  /*77f0*/  BRA `(.L_x_134) ;  /* 0xffffffb800b07947 */ /* 0x000fea000383ffff */
.L_x_60:
[----:B------:R-:W-:-:S07]  /*7800*/  MOV R2, UR23 ;  /* 0x0000001700027c02 */ /* 0x000fce0008000f00 */
.L_x_135:
[----:B-1----:R1:W2:Y:S02]  /*7810*/  SYNCS.PHASECHK.TRANS64.TRYWAIT P0, [R2+URZ+0xb0], R0 ;  /* 0x0000b000020075a7 */ /* 0x0022a400080011ff */
[----:B--2---:R-:W-:Y:S05]  /*7820*/  @!P0 NANOSLEEP.SYNCS 0x989680 ;  /* 0x009896800000895d */ /* 0x004fea0003900000 */
[----:B------:R-:W2:Y:S02]  /*7830*/  @!P0 SYNCS.PHASECHK.TRANS64 P0, [R2+URZ+0xb0], R0 ;  /* 0x0000b000020085a7 */ /* 0x000ea400080010ff */
[----:B--2---:R-:W-:Y:S05]  /*7840*/  @!P0 BRA `(.L_x_135) ;  /* 0xfffffffc00f08947 */ /* 0x004fea000383ffff */
[----:B------:R-:W-:Y:S05]  /*7850*/  BRA `(.L_x_136) ;  /* 0xffffffbc00007947 */ /* 0x000fea000383ffff */
.L_x_63:
[----:B------:R-:W-:Y:S07]  /*7860*/  MOV R0, UR5 ;  /* 0x0000000500007c02 */ /* 0x000fee0008000f00 */
.L_x_137:
[----:B-1----:R1:W2:Y:S02]  /*7870*/  SYNCS.PHASECHK.TRANS64.TRYWAIT P0, [R0+URZ], R2 ;  /* 0x00000002000075a7 */ /* 0x0022a400080011ff */
[----:B--2---:R-:W-:Y:S05]  /*7880*/  @!P0 NANOSLEEP.SYNCS 0x989680 ;  /* 0x009896800000895d */ /* 0x004fea0003900000 */
[----:B------:R-:W2:Y:S02]  /*7890*/  @!P0 SYNCS.PHASECHK.TRANS64 P0, [R0+URZ], R2 ;  /* 0x00000002000085a7 */ /* 0x000ea400080010ff */
[----:B--2---:R-:W-:Y:S05]  /*78a0*/  @!P0 BRA `(.L_x_137) ;  /* 0xfffffffc00f08947 */ /* 0x004fea000383ffff */
[----:B------:R-:W-:Y:S05]  /*78b0*/  BRA `(.L_x_62) ;  /* 0xffffffbc001c7947 */ /* 0x000fea000383ffff */
.L_x_66:
[----:B------:R-:W-:-:S07]  /*78c0*/  MOV R0, UR4 ;  /* 0x0000000400007c02 */ /* 0x000fce0008000f00 */
.L_x_138:
[----:B--2---:R2:W4:Y:S02]  /*78d0*/  SYNCS.PHASECHK.TRANS64.TRYWAIT P0, [R0+URZ], R2 ;  /* 0x00000002000075a7 */ /* 0x00452400080011ff */
[----:B----4-:R-:W-:Y:S05]  /*78e0*/  @!P0 NANOSLEEP.SYNCS 0x989680 ;  /* 0x009896800000895d */ /* 0x010fea0003900000 */
[----:B------:R-:W4:Y:S02]  /*78f0*/  @!P0 SYNCS.PHASECHK.TRANS64 P0, [R0+URZ], R2 ;  /* 0x00000002000085a7 */ /* 0x000f2400080010ff */
[----:B----4-:R-:W-:Y:S05]  /*7900*/  @!P0 BRA `(.L_x_138) ;  /* 0xfffffffc00f08947 */ /* 0x010fea000383ffff */
[----:B------:R-:W-:Y:S05]  /*7910*/  BRA `(.L_x_139) ;  /* 0xffffffbc00d07947 */ /* 0x000fea000383ffff */
.L_x_67:
[----:B------:R-:W-:-:S07]  /*7920*/  MOV R0, UR5 ;  /* 0x0000000500007c02 */ /* 0x000fce0008000f00 */
.L_x_140:
[----:B-1----:R1:W2:Y:S02]  /*7930*/  SYNCS.PHASECHK.TRANS64.TRYWAIT P0, [R0+URZ], R3 ;  /* 0x00000003000075a7 */ /* 0x0022a400080011ff */
[----:B--2---:R-:W-:Y:S05]  /*7940*/  @!P0 NANOSLEEP.SYNCS 0x989680 ;  /* 0x009896800000895d */ /* 0x004fea0003900000 */
[----:B------:R-:W2:Y:S02]  /*7950*/  @!P0 SYNCS.PHASECHK.TRANS64 P0, [R0+URZ], R3 ;  /* 0x00000003000085a7 */ /* 0x000ea400080010ff */
[----:B--2---:R-:W-:Y:S05]  /*7960*/  @!P0 BRA `(.L_x_140) ;  /* 0xfffffffc00f08947 */ /* 0x004fea000383ffff */
[----:B------:R-:W-:Y:S05]  /*7970*/  BRA `(.L_x_141) ;  /* 0xffffffbc00dc7947 */ /* 0x000fea000383ffff */
.L_x_68:
[----:B------:R-:W-:-:S07]  /*7980*/  MOV R0, UR5 ;  /* 0x0000000500007c02 */ /* 0x000fce0008000f00 */
.L_x_142:
[----:B-1----:R1:W2:Y:S02]  /*7990*/  SYNCS.PHASECHK.TRANS64.TRYWAIT P0, [R0+URZ], R3 ;  /* 0x00000003000075a7 */ /* 0x0022a400080011ff */
[----:B--2---:R-:W-:Y:S05]  /*79a0*/  @!P0 NANOSLEEP.SYNCS 0x989680 ;  /* 0x009896800000895d */ /* 0x004fea0003900000 */
[----:B------:R-:W2:Y:S02]  /*79b0*/  @!P0 SYNCS.PHASECHK.TRANS64 P0, [R0+URZ], R3 ;  /* 0x00000003000085a7 */ /* 0x000ea400080010ff */
[----:B--2---:R-:W-:Y:S05]  /*79c0*/  @!P0 BRA `(.L_x_142) ;  /* 0xfffffffc00f08947 */ /* 0x004fea000383ffff */
[----:B------:R-:W-:Y:S05]  /*79d0*/  BRA `(.L_x_143) ;  /* 0xffffffbc00e87947 */ /* 0x000fea000383ffff */
.L_x_69:
[----:B-1----:R-:W-:-:S07]  /*79e0*/  MOV R0, UR4 ;  /* 0x0000000400007c02 */ /* 0x002fce0008000f00 */
.L_x_144:
[----:B-1----:R1:W2:Y:S02]  /*79f0*/  SYNCS.PHASECHK.TRANS64.TRYWAIT P0, [R0+URZ], R2 ;  /* 0x00000002000075a7 */ /* 0x0022a400080011ff */
[----:B--2---:R-:W-:Y:S05]  /*7a00*/  @!P0 NANOSLEEP.SYNCS 0x989680 ;  /* 0x009896800000895d */ /* 0x004fea0003900000 */
[----:B------:R-:W2:Y:S02]  /*7a10*/  @!P0 SYNCS.PHASECHK.TRANS64 P0, [R0+URZ], R2 ;  /* 0x00000002000085a7 */ /* 0x000ea400080010ff */
[----:B--2---:R-:W-:Y:S05]  /*7a20*/  @!P0 BRA `(.L_x_144) ;  /* 0xfffffffc00f08947 */ /* 0x004fea000383ffff */
[----:B------:R-:W-:Y:S05]  /*7a30*/  BRA `(.L_x_145) ;  /* 0xffffffbc00f47947 */ /* 0x000fea000383ffff */
.L_x_74:
[----:B--2---:R2:W3:Y:S02]  /*7a40*/  SYNCS.PHASECHK.TRANS64.TRYWAIT P0, [R8+URZ+0x70], R0 ;  /* 0x00007000080075a7 */ /* 0x0044e400080011ff */
[----:B---3--:R-:W-:Y:S05]  /*7a50*/  @!P0 NANOSLEEP.SYNCS 0x989680 ;  /* 0x009896800000895d */ /* 0x008fea0003900000 */
[----:B------:R-:W3:Y:S02]  /*7a60*/  @!P0 SYNCS.PHASECHK.TRANS64 P0, [R8+URZ+0x70], R0 ;  /* 0x00007000080085a7 */ /* 0x000ee400080010ff */
[----:B---3--:R-:W-:Y:S05]  /*7a70*/  @!P0 BRA `(.L_x_74) ;  /* 0xfffffffc00f08947 */ /* 0x008fea000383ffff */
[----:B------:R-:W-:Y:S05]  /*7a80*/  BRA `(.L_x_146) ;  /* 0xffffffc400187947 */ /* 0x000fea000383ffff */
.L_x_77:
[----:B--2---:R-:W-:Y:S07]  /*7a90*/  MOV R0, UR24 ;  /* 0x0000001800007c02 */ /* 0x004fee0008000f00 */
.L_x_147:
[----:B--2---:R2:W3:Y:S02]  /*7aa0*/  SYNCS.PHASECHK.TRANS64.TRYWAIT P1, [R0+URZ+0x68], R2 ;  /* 0x00006802000075a7 */ /* 0x0044e400080211ff */
[----:B---3--:R-:W-:Y:S05]  /*7ab0*/  @!P1 NANOSLEEP.SYNCS 0x989680 ;  /* 0x009896800000995d */ /* 0x008fea0003900000 */
[----:B------:R-:W3:Y:S02]  /*7ac0*/  @!P1 SYNCS.PHASECHK.TRANS64 P1, [R0+URZ+0x68], R2 ;  /* 0x00006802000095a7 */ /* 0x000ee400080210ff */
[----:B---3--:R-:W-:Y:S05]  /*7ad0*/  @!P1 BRA `(.L_x_147) ;  /* 0xfffffffc00f09947 */ /* 0x008fea000383ffff */
[----:B------:R-:W-:Y:S05]  /*7ae0*/  BRA `(.L_x_76) ;  /* 0xffffffc800907947 */ /* 0x000fea000383ffff */
.L_x_80:
[----:B------:R-:W-:Y:S07]  /*7af0*/  MOV R0, UR4 ;  /* 0x0000000400007c02 */ /* 0x000fee0008000f00 */
.L_x_148:
[----:B--2---:R2:W3:Y:S02]  /*7b00*/  SYNCS.PHASECHK.TRANS64.TRYWAIT P0, [R0+URZ+0x48], R2 ;  /* 0x00004802000075a7 */ /* 0x0044e400080011ff */
[----:B---3--:R-:W-:Y:S05]  /*7b10*/  @!P0 NANOSLEEP.SYNCS 0x989680 ;  /* 0x009896800000895d */ /* 0x008fea0003900000 */
[----:B------:R-:W3:Y:S02]  /*7b20*/  @!P0 SYNCS.PHASECHK.TRANS64 P0, [R0+URZ+0x48], R2 ;  /* 0x00004802000085a7 */ /* 0x000ee400080010ff */
[----:B---3--:R-:W-:Y:S05]  /*7b30*/  @!P0 BRA `(.L_x_148) ;  /* 0xfffffffc00f08947 */ /* 0x008fea000383ffff */
[----:B------:R-:W-:Y:S05]  /*7b40*/  BRA `(.L_x_149) ;  /* 0xffffffc800ec7947 */ /* 0x000fea000383ffff */
.L_x_81:
[----:B------:R-:W-:Y:S07]  /*7b50*/  MOV R2, UR5 ;  /* 0x0000000500027c02 */ /* 0x000fee0008000f00 */
.L_x_150:
[----:B--2---:R2:W3:Y:S02]  /*7b60*/  SYNCS.PHASECHK.TRANS64.TRYWAIT P0, [R2+URZ+0x48], R0 ;  /* 0x00004800020075a7 */ /* 0x0044e400080011ff */
[----:B---3--:R-:W-:Y:S05]  /*7b70*/  @!P0 NANOSLEEP.SYNCS 0x989680 ;  /* 0x009896800000895d */ /* 0x008fea0003900000 */
[----:B------:R-:W3:Y:S02]  /*7b80*/  @!P0 SYNCS.PHASECHK.TRANS64 P0, [R2+URZ+0x48], R0 ;  /* 0x00004800020085a7 */ /* 0x000ee400080010ff */
[----:B---3--:R-:W-:Y:S05]  /*7b90*/  @!P0 BRA `(.L_x_150) ;  /* 0xfffffffc00f08947 */ /* 0x008fea000383ffff */
[----:B------:R-:W-:Y:S05]  /*7ba0*/  BRA `(.L_x_151) ;  /* 0xffffffcc00547947 */ /* 0x000fea000383ffff */
.L_x_83:
[----:B------:R-:W-:-:S07]  /*7bb0*/  MOV R0, UR4 ;  /* 0x0000000400007c02 */ /* 0x000fce0008000f00 */
.L_x_152:
[----:B---3--:R3:W4:Y:S02]  /*7bc0*/  SYNCS.PHASECHK.TRANS64.TRYWAIT P0, [R0+URZ], R2 ;  /* 0x00000002000075a7 */ /* 0x00872400080011ff */
[----:B----4-:R-:W-:Y:S05]  /*7bd0*/  @!P0 NANOSLEEP.SYNCS 0x989680 ;  /* 0x009896800000895d */ /* 0x010fea0003900000 */
[----:B------:R-:W4:Y:S02]  /*7be0*/  @!P0 SYNCS.PHASECHK.TRANS64 P0, [R0+URZ], R2 ;  /* 0x00000002000085a7 */ /* 0x000f2400080010ff */
[----:B----4-:R-:W-:Y:S05]  /*7bf0*/  @!P0 BRA `(.L_x_152) ;  /* 0xfffffffc00f08947 */ /* 0x010fea000383ffff */
[----:B------:R-:W-:Y:S05]  /*7c00*/  BRA `(.L_x_153) ;  /* 0xffffffcc00e87947 */ /* 0x000fea000383ffff */
.L_x_84:
[----:B------:R-:W-:-:S07]  /*7c10*/  MOV R0, UR5 ;  /* 0x0000000500007c02 */ /* 0x000fce0008000f00 */
.L_x_154:
[----:B--2---:R2:W3:Y:S02]  /*7c20*/  SYNCS.PHASECHK.TRANS64.TRYWAIT P0, [R0+URZ], R2 ;  /* 0x00000002000075a7 */ /* 0x0044e400080011ff */
[----:B---3--:R-:W-:Y:S05]  /*7c30*/  @!P0 NANOSLEEP.SYNCS 0x989680 ;  /* 0x009896800000895d */ /* 0x008fea0003900000 */
[----:B------:R-:W3:Y:S02]  /*7c40*/  @!P0 SYNCS.PHASECHK.TRANS64 P0, [R0+URZ], R2 ;  /* 0x00000002000085a7 */ /* 0x000ee400080010ff */
[----:B---3--:R-:W-:Y:S05]  /*7c50*/  @!P0 BRA `(.L_x_154) ;  /* 0xfffffffc00f08947 */ /* 0x008fea000383ffff */
[----:B------:R-:W-:Y:S05]  /*7c60*/  BRA `(.L_x_155) ;  /* 0xffffffcc00f47947 */ /* 0x000fea000383ffff */
.L_x_86:
[----:B-1----:R1:W2:Y:S02]  /*7c70*/  SYNCS.PHASECHK.TRANS64.TRYWAIT P0, [R0+URZ+0x70], R2 ;  /* 0x00007002000075a7 */ /* 0x0022a400080011ff */
[----:B--2---:R-:W-:Y:S05]  /*7c80*/  @!P0 NANOSLEEP.SYNCS 0x989680 ;  /* 0x009896800000895d */ /* 0x004fea0003900000 */
[----:B------:R-:W2:Y:S02]  /*7c90*/  @!P0 SYNCS.PHASECHK.TRANS64 P0, [R0+URZ+0x70], R2 ;  /* 0x00007002000085a7 */ /* 0x000ea400080010ff */
[----:B--2---:R-:W-:Y:S05]  /*7ca0*/  @!P0 BRA `(.L_x_86) ;  /* 0xfffffffc00f08947 */ /* 0x004fea000383ffff */
[----:B------:R-:W-:Y:S05]  /*7cb0*/  BRA `(.L_x_156) ;  /* 0xffffffd000e07947 */ /* 0x000fea000383ffff */
.L_x_96:
[----:B-1----:R1:W3:Y:S02]  /*7cc0*/  SYNCS.PHASECHK.TRANS64.TRYWAIT P1, [R2+URZ+0x30], R4 ;  /* 0x00003004020075a7 */ /* 0x0022e400080211ff */
[----:B---3--:R-:W-:Y:S05]  /*7cd0*/  @!P1 NANOSLEEP.SYNCS 0x989680 ;  /* 0x009896800000995d */ /* 0x008fea0003900000 */
[----:B------:R-:W3:Y:S02]  /*7ce0*/  @!P1 SYNCS.PHASECHK.TRANS64 P1, [R2+URZ+0x30], R4 ;  /* 0x00003004020095a7 */ /* 0x000ee400080210ff */
[----:B---3--:R-:W-:Y:S05]  /*7cf0*/  @!P1 BRA `(.L_x_96) ;  /* 0xfffffffc00f09947 */ /* 0x008fea000383ffff */
[----:B------:R-:W-:Y:S05]  /*7d00*/  BRA `(.L_x_95) ;  /* 0xffffffe000507947 */ /* 0x000fea000383ffff */
.L_x_98:
[----:B-1----:R1:W2:Y:S02]  /*7d10*/  SYNCS.PHASECHK.TRANS64.TRYWAIT P0, [R27+URZ+0x90], R3 ;  /* 0x000090031b0075a7 */ /* 0x0022a400080011ff */
[----:B--2---:R-:W-:Y:S05]  /*7d20*/  @!P0 NANOSLEEP.SYNCS 0x989680 ;  /* 0x009896800000895d */ /* 0x004fea0003900000 */
[----:B------:R-:W2:Y:S02]  /*7d30*/  @!P0 SYNCS.PHASECHK.TRANS64 P0, [R27+URZ+0x90], R3 ;  /* 0x000090031b0085a7 */ /* 0x000ea400080010ff */
[----:B--2---:R-:W-:Y:S05]  /*7d40*/  @!P0 BRA `(.L_x_98) ;  /* 0xfffffffc00f08947 */ /* 0x004fea000383ffff */
[----:B------:R-:W-:Y:S05]  /*7d50*/  BRA `(.L_x_97) ;  /* 0xffffffe000a07947 */ /* 0x000fea000383ffff */
.L_x_109:
[----:B-1----:R1:W2:Y:S02]  /*7d60*/  SYNCS.PHASECHK.TRANS64.TRYWAIT P0, [R2+URZ+0x30], R63 ;  /* 0x0000303f020075a7 */ /* 0x0022a400080011ff */
[----:B--2---:R-:W-:Y:S05]  /*7d70*/  @!P0 NANOSLEEP.SYNCS 0x989680 ;  /* 0x009896800000895d */ /* 0x004fea0003900000 */
[----:B------:R-:W2:Y:S02]  /*7d80*/  @!P0 SYNCS.PHASECHK.TRANS64 P0, [R2+URZ+0x30], R63 ;  /* 0x0000303f020085a7 */ /* 0x000ea400080010ff */
[----:B--2---:R-:W-:Y:S05]  /*7d90*/  @!P0 BRA `(.L_x_109) ;  /* 0xfffffffc00f08947 */ /* 0x004fea000383ffff */
[----:B------:R-:W-:Y:S05]  /*7da0*/  BRA `(.L_x_108) ;  /* 0xffffffe800b47947 */ /* 0x000fea000383ffff */
        .weak           $__internal_0_$__cuda_sm10x_tcgen05_guardrail_trap_col_being_dealloced_not_returned_by_alloc
        .type           $__internal_0_$__cuda_sm10x_tcgen05_guardrail_trap_col_being_dealloced_not_returned_by_alloc,@function
        .size           $__internal_0_$__cuda_sm10x_tcgen05_guardrail_trap_col_being_dealloced_not_returned_by_alloc,($__internal_1_$__cuda_sm10x_tcgen05_guardrail_trap_phase_invalid_during_alloc - $__internal_0_$__cuda_sm10x_tcgen05_guardrail_trap_col_being_dealloced_not_returned_by_alloc)
$__internal_0_$__cuda_sm10x_tcgen05_guardrail_trap_col_being_dealloced_not_returned_by_alloc:
[----:B------:R-:W-:Y:S05]  /*7db0*/  BPT.TRAP 0x1 ;  /* 0x000000040000795c */ /* 0x000fea0000300000 */
[----:B------:R-:W-:-:S04]  /*7dc0*/  HFMA2 R3, -RZ, RZ, 0, 0 ;  /* 0x00000000ff037431 */ /* 0x000fc800000001ff */
[----:B------:R-:W-:Y:S05]  /*7dd0*/  RET.REL.NODEC R2 `(_ZN7cutlass13device_kernelINS_4gemm6kernel13GemmUniversalIN4cute5tupleIJiiiiEEENS1_10collective13CollectiveMmaINS1_35MainloopSm100TmaUmmaWarpSpecializedILi3ELi2ELi4ENS5_IJNS4_1CILi2EEENSA_ILi1EEESC_EEEEENS5_IJNSA_ILi64EEESF_NSA_ILi32EEEEEENS_6half_tENS5_IJlSC_lEEESI_SJ_NS4_8TiledMMAINS4_8MMA_AtomIJNS4_20SM100_MMA_F16BF16_SSISI_SI_fLi64ELi64ELNS4_4UMMA5MajorE0ELSO_0ELNSN_7ScaleInE0ELSP_0EEEEEENS4_6LayoutINS5_IJSC_SC_SC_EEENS5_IJNSA_ILi0EEESU_SU_EEEEENS5_IJNS4_10UnderscoreESX_SX_EEEEENS4_13SM90_TMA_LOADENS4_14ComposedLayoutINS4_7SwizzleILi2ELi4ELi3EEENS4_18smem_ptr_flag_bitsILi16EEENSS_INS5_IJNSA_ILi8EEESG_EEENS5_IJSG_SC_EEEEEEEvNS4_8identityENS4_23SM90_TMA_LOAD_MULTICASTES1A_vS1B_EENS_8epilogue10collective18CollectiveEpilogueINS1E_23Sm100TmaWarpSpecializedILi3ELi2ELi16ELb1ELb0EEEJSH_NS5_IJNSS_ISF_SC_EENSS_ISG_SC_EEEEESI_SJ_SI_SJ_NS1E_6fusion15FusionCallbacksIS1I_NS1M_17LinearCombinationISI_fSI_fLNS_15FloatRoundStyleE2EEESH_S1L_JEEENS4_5SM1004TMEM4LOAD26SM100_TMEM_LOAD_16dp256b4xES10_S1A_NS4_17SM75_U32x4_LDSM_NENS4_14SM90_TMA_STOREES1A_NS4_17SM90_U32x4_STSM_NENS4_39AutoVectorizingCopyWithAssumedAlignmentILi128EEEEEEvvEEEEvNT_6ParamsE) ;  /* 0xffffff8002887950 */ /* 0x000fea0003c3ffff */
        .weak           $__internal_1_$__cuda_sm10x_tcgen05_guardrail_trap_phase_invalid_during_alloc
        .type           $__internal_1_$__cuda_sm10x_tcgen05_guardrail_trap_phase_invalid_during_alloc,@function
        .size           $__internal_1_$__cuda_sm10x_tcgen05_guardrail_trap_phase_invalid_during_alloc,($__internal_2_$__cuda_sm10x_tcgen05_guardrail_trap_unallocated_columns_being_dealloced - $__internal_1_$__cuda_sm10x_tcgen05_guardrail_trap_phase_invalid_during_alloc)
$__internal_1_$__cuda_sm10x_tcgen05_guardrail_trap_phase_invalid_during_alloc:
[----:B------:R-:W-:Y:S05]  /*7de0*/  BPT.TRAP 0x1 ;  /* 0x000000040000795c */ /* 0x000fea0000300000 */
[----:B------:R-:W-:-:S04]  /*7df0*/  MOV R5, 0x0 ;  /* 0x0000000000057802 */ /* 0x000fc80000000f00 */
[----:B------:R-:W-:Y:S05]  /*7e00*/  RET.REL.NODEC R4 `(_ZN7cutlass13device_kernelINS_4gemm6kernel13GemmUniversalIN4cute5tupleIJiiiiEEENS1_10collective13CollectiveMmaINS1_35MainloopSm100TmaUmmaWarpSpecializedILi3ELi2ELi4ENS5_IJNS4_1CILi2EEENSA_ILi1EEESC_EEEEENS5_IJNSA_ILi64EEESF_NSA_ILi32EEEEEENS_6half_tENS5_IJlSC_lEEESI_SJ_NS4_8TiledMMAINS4_8MMA_AtomIJNS4_20SM100_MMA_F16BF16_SSISI_SI_fLi64ELi64ELNS4_4UMMA5MajorE0ELSO_0ELNSN_7ScaleInE0ELSP_0EEEEEENS4_6LayoutINS5_IJSC_SC_SC_EEENS5_IJNSA_ILi0EEESU_SU_EEEEENS5_IJNS4_10UnderscoreESX_SX_EEEEENS4_13SM90_TMA_LOADENS4_14ComposedLayoutINS4_7SwizzleILi2ELi4ELi3EEENS4_18smem_ptr_flag_bitsILi16EEENSS_INS5_IJNSA_ILi8EEESG_EEENS5_IJSG_SC_EEEEEEEvNS4_8identityENS4_23SM90_TMA_LOAD_MULTICASTES1A_vS1B_EENS_8epilogue10collective18CollectiveEpilogueINS1E_23Sm100TmaWarpSpecializedILi3ELi2ELi16ELb1ELb0EEEJSH_NS5_IJNSS_ISF_SC_EENSS_ISG_SC_EEEEESI_SJ_SI_SJ_NS1E_6fusion15FusionCallbacksIS1I_NS1M_17LinearCombinationISI_fSI_fLNS_15FloatRoundStyleE2EEESH_S1L_JEEENS4_5SM1004TMEM4LOAD26SM100_TMEM_LOAD_16dp256b4xES10_S1A_NS4_17SM75_U32x4_LDSM_NENS4_14SM90_TMA_STOREES1A_NS4_17SM90_U32x4_STSM_NENS4_39AutoVectorizingCopyWithAssumedAlignmentILi128EEEEEEvvEEEEvNT_6ParamsE) ;  /* 0xffffff80047c7950 */ /* 0x000fea0003c3ffff */
        .weak           $__internal_2_$__cuda_sm10x_tcgen05_guardrail_trap_unallocated_columns_being_dealloced
        .type           $__internal_2_$__cuda_sm10x_tcgen05_guardrail_trap_unallocated_columns_being_dealloced,@function
        .size           $__internal_2_$__cuda_sm10x_tcgen05_guardrail_trap_unallocated_columns_being_dealloced,(.L_x_158 - $__internal_2_$__cuda_sm10x_tcgen05_guardrail_trap_unallocated_columns_being_dealloced)
$__internal_2_$__cuda_sm10x_tcgen05_guardrail_trap_unallocated_columns_being_dealloced:
[----:B------:R-:W-:Y:S05]  /*7e10*/  BPT.TRAP 0x1 ;  /* 0x000000040000795c */ /* 0x000fea0000300000 */
[----:B------:R-:W-:-:S04]  /*7e20*/  HFMA2 R3, -RZ, RZ, 0, 0 ;  /* 0x00000000ff037431 */ /* 0x000fc800000001ff */
[----:B------:R-:W-:Y:S05]  /*7e30*/  RET.REL.NODEC R2 `(_ZN7cutlass13device_kernelINS_4gemm6kernel13GemmUniversalIN4cute5tupleIJiiiiEEENS1_10collective13CollectiveMmaINS1_35MainloopSm100TmaUmmaWarpSpecializedILi3ELi2ELi4ENS5_IJNS4_1CILi2EEENSA_ILi1EEESC_EEEEENS5_IJNSA_ILi64EEESF_NSA_ILi32EEEEEENS_6half_tENS5_IJlSC_lEEESI_SJ_NS4_8TiledMMAINS4_8MMA_AtomIJNS4_20SM100_MMA_F16BF16_SSISI_SI_fLi64ELi64ELNS4_4UMMA5MajorE0ELSO_0ELNSN_7ScaleInE0ELSP_0EEEEEENS4_6LayoutINS5_IJSC_SC_SC_EEENS5_IJNSA_ILi0EEESU_SU_EEEEENS5_IJNS4_10UnderscoreESX_SX_EEEEENS4_13SM90_TMA_LOADENS4_14ComposedLayoutINS4_7SwizzleILi2ELi4ELi3EEENS4_18smem_ptr_flag_bitsILi16EEENSS_INS5_IJNSA_ILi8EEESG_EEENS5_IJSG_SC_EEEEEEEvNS4_8identityENS4_23SM90_TMA_LOAD_MULTICASTES1A_vS1B_EENS_8epilogue10collective18CollectiveEpilogueINS1E_23Sm100TmaWarpSpecializedILi3ELi2ELi16ELb1ELb0EEEJSH_NS5_IJNSS_ISF_SC_EENSS_ISG_SC_EEEEESI_SJ_SI_SJ_NS1E_6fusion15FusionCallbacksIS1I_NS1M_17LinearCombinationISI_fSI_fLNS_15FloatRoundStyleE2EEESH_S1L_JEEENS4_5SM1004TMEM4LOAD26SM100_TMEM_LOAD_16dp256b4xES10_S1A_NS4_17SM75_U32x4_LDSM_NENS4_14SM90_TMA_STOREES1A_NS4_17SM90_U32x4_STSM_NENS4_39AutoVectorizingCopyWithAssumedAlignmentILi128EEEEEEvvEEEEvNT_6ParamsE) ;  /* 0xffffff8002707950 */ /* 0x000fea0003c3ffff */
.L_x_157:
[----:B------:R-:W-:-:S00]  /*7e40*/  BRA `(.L_x_157) ;  /* 0xfffffffc00fc7947 */ /* 0x000fc0000383ffff */
[----:B------:R-:W-:-:S00]  /*7e50*/  NOP ;  /* 0x0000000000007918 */ /* 0x000fc00000000000 */
        /* <DEDUP_REMOVED lines=10> */
.L_x_158:


//--------------------- .nv.global.init           --------------------------
	.section	.nv.global.init,"aw",@progbits
.nv.global.init:
	.type		$str$27,@object
	.size		$str$27,($str$28 - $str$27)
$str$27:
        /*0000*/ 	.byte	0x28, 0x61, 0x64, 0x64, 0x72, 0x65, 0x73, 0x73, 0x20, 0x26, 0x20, 0x6d, 0x61, 0x73, 0x6b, 0x29
        /*0010*/ 	.byte	0x20, 0x3d, 0x3d, 0x20, 0x30, 0x00
	.type		$str$28,@object
	.size		$str$28,($str$26 - $str$28)
$str$28:
        /*0016*/ 	.byte	0x2f, 0x74, 0x6d, 0x70, 0x2f, 0x63, 0x75, 0x74, 0x6c, 0x61, 0x73, 0x73, 0x5f, 0x73, 0x77, 0x65
        /*0026*/ 	.byte	0x65, 0x70, 0x5f, 0x73, 0x72, 0x63, 0x2f, 0x69, 0x6e, 0x63, 0x6c, 0x75, 0x64, 0x65, 0x2f, 0x63
        /*0036*/ 	.byte	0x75, 0x74, 0x65, 0x2f, 0x70, 0x6f, 0x69, 0x6e, 0x74, 0x65, 0x72, 0x5f, 0x66, 0x6c, 0x61, 0x67
        /*0046*/ 	.byte	0x67, 0x65, 0x64, 0x2e, 0x68, 0x70, 0x70, 0x00
	.type		$str$26,@object
	.size		$str$26,($str$25 - $str$26)
$str$26:
        /*004e*/ 	.byte	0x2f, 0x74, 0x6d, 0x70, 0x2f, 0x63, 0x75, 0x74, 0x6c, 0x61, 0x73, 0x73, 0x5f, 0x73, 0x77, 0x65
        /*005e*/ 	.byte	0x65, 0x70, 0x5f, 0x73, 0x72, 0x63, 0x2f, 0x69, 0x6e, 0x63, 0x6c, 0x75, 0x64, 0x65, 0x2f, 0x63
        /*006e*/ 	.byte	0x75, 0x74, 0x65, 0x2f, 0x61, 0x74, 0x6f, 0x6d, 0x2f, 0x63, 0x6f, 0x70, 0x79, 0x5f, 0x74, 0x72
        /*007e*/ 	.byte	0x61, 0x69, 0x74, 0x73, 0x5f, 0x73, 0x6d, 0x31, 0x30, 0x30, 0x2e, 0x68, 0x70, 0x70, 0x00
	.type		$str$25,@object
	.size		$str$25,(__unnamed_1 - $str$25)
$str$25:
        /*008d*/ 	.byte	0x28, 0x28, 0x75, 0x69, 0x6e, 0x74, 0x33, 0x32, 0x5f, 0x74, 0x28, 0x74, 0x68, 0x72, 0x65, 0x61
        /*009d*/ 	.byte	0x64, 0x49, 0x64, 0x78, 0x2e, 0x78, 0x29, 0x20, 0x2f, 0x20, 0x33, 0x32, 0x29, 0x20, 0x25, 0x20
        /*00ad*/ 	.byte	0x34, 0x29, 0x20, 0x3d, 0x3d, 0x20, 0x28, 0x28, 0x28, 0x74, 0x6d, 0x65, 0x6d, 0x5f, 0x61, 0x64
        /*00bd*/ 	.byte	0x64, 0x72, 0x20, 0x3e, 0x3e, 0x20, 0x31, 0x36, 0x29, 0x20, 0x2f, 0x20, 0x33, 0x32, 0x29, 0x20
        /*00cd*/ 	.byte	0x25, 0x20, 0x34, 0x29, 0x00
	.type		__unnamed_1,@object
	.size		__unnamed_1,(__unnamed_2 - __unnamed_1)
__unnamed_1:
        /*00d2*/ 	.byte	0x61, 0x75, 0x74, 0x6f, 0x20, 0x63, 0x75, 0x74, 0x65, 0x3a, 0x3a, 0x61, 0x73, 0x5f, 0x70, 0x6f
        /* <DEDUP_REMOVED lines=24> */
        /*0262*/ 	.byte	0x3e, 0x3e, 0x3e, 0x5d, 0x00
	.type		__unnamed_2,@object
	.size		__unnamed_2,(.L_2 - __unnamed_2)
__unnamed_2:
        /* <DEDUP_REMOVED lines=46> */
.L_2:


//--------------------- .nv.shared._ZN7cutlass13device_kernelINS_4gemm6kernel13GemmUniversalIN4cute5tupleIJiiiiEEENS1_10collective13CollectiveMmaINS1_35MainloopSm100TmaUmmaWarpSpecializedILi3ELi2ELi4ENS5_IJNS4_1CILi2EEENSA_ILi1EEESC_EEEEENS5_IJNSA_ILi64EEESF_NSA_ILi32EEEEEENS_6half_tENS5_IJlSC_lEEESI_SJ_NS4_8TiledMMAINS4_8MMA_AtomIJNS4_20SM100_MMA_F16BF16_SSISI_SI_fLi64ELi64ELNS4_4UMMA5MajorE0ELSO_0ELNSN_7ScaleInE0ELSP_0EEEEEENS4_6LayoutINS5_IJSC_SC_SC_EEENS5_IJNSA_ILi0EEESU_SU_EEEEENS5_IJNS4_10UnderscoreESX_SX_EEEEENS4_13SM90_TMA_LOADENS4_14ComposedLayoutINS4_7SwizzleILi2ELi4ELi3EEENS4_18smem_ptr_flag_bitsILi16EEENSS_INS5_IJNSA_ILi8EEESG_EEENS5_IJSG_SC_EEEEEEEvNS4_8identityENS4_23SM90_TMA_LOAD_MULTICASTES1A_vS1B_EENS_8epilogue10collective18CollectiveEpilogueINS1E_23Sm100TmaWarpSpecializedILi3ELi2ELi16ELb1ELb0EEEJSH_NS5_IJNSS_ISF_SC_EENSS_ISG_SC_EEEEESI_SJ_SI_SJ_NS1E_6fusion15FusionCallbacksIS1I_NS1M_17LinearCombinationISI_fSI_fLNS_15FloatRoundStyleE2EEESH_S1L_JEEENS4_5SM1004TMEM4LOAD26SM100_TMEM_LOAD_16dp256b4xES10_S1A_NS4_17SM75_U32x4_LDSM_NENS4_14SM90_TMA_STOREES1A_NS4_17SM90_U32x4_STSM_NENS4_39AutoVectorizingCopyWithAssumedAlignmentILi128EEEEEEvvEEEEvNT_6ParamsE --------------------------
	.section	.nv.shared._ZN7cutlass13device_kernelINS_4gemm6kernel13GemmUniversalIN4cute5tupleIJiiiiEEENS1_10collective13CollectiveMmaINS1_35MainloopSm100TmaUmmaWarpSpecializedILi3ELi2ELi4ENS5_IJNS4_1CILi2EEENSA_ILi1EEESC_EEEEENS5_IJNSA_ILi64EEESF_NSA_ILi32EEEEEENS_6half_tENS5_IJlSC_lEEESI_SJ_NS4_8TiledMMAINS4_8MMA_AtomIJNS4_20SM100_MMA_F16BF16_SSISI_SI_fLi64ELi64ELNS4_4UMMA5MajorE0ELSO_0ELNSN_7ScaleInE0ELSP_0EEEEEENS4_6LayoutINS5_IJSC_SC_SC_EEENS5_IJNSA_ILi0EEESU_SU_EEEEENS5_IJNS4_10UnderscoreESX_SX_EEEEENS4_13SM90_TMA_LOADENS4_14ComposedLayoutINS4_7SwizzleILi2ELi4ELi3EEENS4_18smem_ptr_flag_bitsILi16EEENSS_INS5_IJNSA_ILi8EEESG_EEENS5_IJSG_SC_EEEEEEEvNS4_8identityENS4_23SM90_TMA_LOAD_MULTICASTES1A_vS1B_EENS_8epilogue10collective18CollectiveEpilogueINS1E_23Sm100TmaWarpSpecializedILi3ELi2ELi16ELb1ELb0EEEJSH_NS5_IJNSS_ISF_SC_EENSS_ISG_SC_EEEEESI_SJ_SI_SJ_NS1E_6fusion15FusionCallbacksIS1I_NS1M_17LinearCombinationISI_fSI_fLNS_15FloatRoundStyleE2EEESH_S1L_JEEENS4_5SM1004TMEM4LOAD26SM100_TMEM_LOAD_16dp256b4xES10_S1A_NS4_17SM75_U32x4_LDSM_NENS4_14SM90_TMA_STOREES1A_NS4_17SM90_U32x4_STSM_NENS4_39AutoVectorizingCopyWithAssumedAlignmentILi128EEEEEEvvEEEEvNT_6ParamsE,"aw",@nobits
	.sectionflags	@""
	.align	16
	.zero		1024


//--------------------- .nv.shared.reserved.0     --------------------------
	.section	.nv.shared.reserved.0,"aw",@nobits
	.weak		__nv_reservedSMEM_offset_0_alias
	.size		__nv_reservedSMEM_offset_0_alias, 0, 64
	.other		__nv_reservedSMEM_offset_0_alias,@"STO_CUDA_RESERVED_SHARED STV_DEFAULT"
__nv_reservedSMEM_offset_0_alias:
	.zero		0
.nv.shared.reserved.0:
	.zero		64
	.weak		__nv_reservedSMEM_tcgen05_partition
	.type		__nv_reservedSMEM_tcgen05_partition,@object
	.size		__nv_reservedSMEM_tcgen05_partition,(.L_0 - __nv_reservedSMEM_tcgen05_partition)
__nv_reservedSMEM_tcgen05_partition:
	.zero		32
.L_0:


//--------------------- .nv.global                --------------------------
	.section	.nv.global,"aw",@nobits
.nv.global:
	.type		_ZN39_INTERNAL_43137cd3_4_k_cu_de778e49_74464cute1_E,@object
	.size		_ZN39_INTERNAL_43137cd3_4_k_cu_de778e49_74464cute1_E,(_ZN39_INTERNAL_43137cd3_4_k_cu_de778e49_74464cuda3std3__45__cpo6cbeginE - _ZN39_INTERNAL_43137cd3_4_k_cu_de778e49_74464cute1_E)
_ZN39_INTERNAL_43137cd3_4_k_cu_de778e49_74464cute1_E:
	.zero		1
	.type		_ZN39_INTERNAL_43137cd3_4_k_cu_de778e49_74464cuda3std3__45__cpo6cbeginE,@object
	.size		_ZN39_INTERNAL_43137cd3_4_k_cu_de778e49_74464cuda3std3__45__cpo6cbeginE,(_ZN39_INTERNAL_43137cd3_4_k_cu_de778e49_74464cuda3std3__48in_placeE - _ZN39_INTERNAL_43137cd3_4_k_cu_de778e49_74464cuda3std3__45__cpo6cbeginE)
_ZN39_INTERNAL_43137cd3_4_k_cu_de778e49_74464cuda3std3__45__cpo6cbeginE:
	.zero		1
	.type		_ZN39_INTERNAL_43137cd3_4_k_cu_de778e49_74464cuda3std3__48in_placeE,@object
	.size		_ZN39_INTERNAL_43137cd3_4_k_cu_de778e49_74464cuda3std3__48in_placeE,(_ZN39_INTERNAL_43137cd3_4_k_cu_de778e49_74464cuda3std6ranges3__45__cpo9iter_moveE - _ZN39_INTERNAL_43137cd3_4_k_cu_de778e49_74464cuda3std3__48in_placeE)
_ZN39_INTERNAL_43137cd3_4_k_cu_de778e49_74464cuda3std3__48in_placeE:
	.zero		1
	.type		_ZN39_INTERNAL_43137cd3_4_k_cu_de778e49_74464cuda3std6ranges3__45__cpo9iter_moveE,@object
	.size		_ZN39_INTERNAL_43137cd3_4_k_cu_de778e49_74464cuda3std6ranges3__45__cpo9iter_moveE,(_ZN39_INTERNAL_43137cd3_4_k_cu_de778e49_74464cuda3std3__45__cpo5beginE - _ZN39_INTERNAL_43137cd3_4_k_cu_de778e49_74464cuda3std6ranges3__45__cpo9iter_moveE)
_ZN39_INTERNAL_43137cd3_4_k_cu_de778e49_74464cuda3std6ranges3__45__cpo9iter_moveE:
	.zero		1
	.type		_ZN39_INTERNAL_43137cd3_4_k_cu_de778e49_74464cuda3std3__45__cpo5beginE,@object
	.size		_ZN39_INTERNAL_43137cd3_4_k_cu_de778e49_74464cuda3std3__45__cpo5beginE,(_ZN39_INTERNAL_43137cd3_4_k_cu_de778e49_74464cuda3std3__441_GLOBAL__N__43137cd3_4_k_cu_de778e49_74466ignoreE - _ZN39_INTERNAL_43137cd3_4_k_cu_de778e49_74464cuda3std3__45__cpo5beginE)
_ZN39_INTERNAL_43137cd3_4_k_cu_de778e49_74464cuda3std3__45__cpo5beginE:
	.zero		1
	.type		_ZN39_INTERNAL_43137cd3_4_k_cu_de778e49_74464cuda3std3__441_GLOBAL__N__43137cd3_4_k_cu_de778e49_74466ignoreE,@object
	.size		_ZN39_INTERNAL_43137cd3_4_k_cu_de778e49_74464cuda3std3__441_GLOBAL__N__43137cd3_4_k_cu_de778e49_74466ignoreE,(_ZN39_INTERNAL_43137cd3_4_k_cu_de778e49_74464cute7productE - _ZN39_INTERNAL_43137cd3_4_k_cu_de778e49_74464cuda3std3__441_GLOBAL__N__43137cd3_4_k_cu_de778e49_74466ignoreE)
_ZN39_INTERNAL_43137cd3_4_k_cu_de778e49_74464cuda3std3__441_GLOBAL__N__43137cd3_4_k_cu_de778e49_74466ignoreE:
	.zero		1
	.type		_ZN39_INTERNAL_43137cd3_4_k_cu_de778e49_74464cute7productE,@object
	.size		_ZN39_INTERNAL_43137cd3_4_k_cu_de778e49_74464cute7productE,(_ZN39_INTERNAL_43137cd3_4_k_cu_de778e49_74464cuda3std3__45__cpo3endE - _ZN39_INTERNAL_43137cd3_4_k_cu_de778e49_74464cute7productE)
_ZN39_INTERNAL_43137cd3_4_k_cu_de778e49_74464cute7productE:
	.zero		1
	.type		_ZN39_INTERNAL_43137cd3_4_k_cu_de778e49_74464cuda3std3__45__cpo3endE,@object
	.size		_ZN39_INTERNAL_43137cd3_4_k_cu_de778e49_74464cuda3std3__45__cpo3endE,(_ZN39_INTERNAL_43137cd3_4_k_cu_de778e49_74464cuda3std3__419piecewise_constructE - _ZN39_INTERNAL_43137cd3_4_k_cu_de778e49_74464cuda3std3__45__cpo3endE)
_ZN39_INTERNAL_43137cd3_4_k_cu_de778e49_74464cuda3std3__45__cpo3endE:
	.zero		1
	.type		_ZN39_INTERNAL_43137cd3_4_k_cu_de778e49_74464cuda3std3__419piecewise_constructE,@object
	.size		_ZN39_INTERNAL_43137cd3_4_k_cu_de778e49_74464cuda3std3__419piecewise_constructE,(_ZN39_INTERNAL_43137cd3_4_k_cu_de778e49_74464cuda3std3__45__cpo4cendE - _ZN39_INTERNAL_43137cd3_4_k_cu_de778e49_74464cuda3std3__419piecewise_constructE)
_ZN39_INTERNAL_43137cd3_4_k_cu_de778e49_74464cuda3std3__419piecewise_constructE:
	.zero		1
	.type		_ZN39_INTERNAL_43137cd3_4_k_cu_de778e49_74464cuda3std3__45__cpo4cendE,@object
	.size		_ZN39_INTERNAL_43137cd3_4_k_cu_de778e49_74464cuda3std3__45__cpo4cendE,(_ZN39_INTERNAL_43137cd3_4_k_cu_de778e49_74464cuda3std6ranges3__45__cpo4swapE - _ZN39_INTERNAL_43137cd3_4_k_cu_de778e49_74464cuda3std3__45__cpo4cendE)
_ZN39_INTERNAL_43137cd3_4_k_cu_de778e49_74464cuda3std3__45__cpo4cendE:
	.zero		1
	.type		_ZN39_INTERNAL_43137cd3_4_k_cu_de778e49_74464cuda3std6ranges3__45__cpo4swapE,@object
	.size		_ZN39_INTERNAL_43137cd3_4_k_cu_de778e49_74464cuda3std6ranges3__45__cpo4swapE,(.L_10 - _ZN39_INTERNAL_43137cd3_4_k_cu_de778e49_74464cuda3std6ranges3__45__cpo4swapE)
_ZN39_INTERNAL_43137cd3_4_k_cu_de778e49_74464cuda3std6ranges3__45__cpo4swapE:
	.zero		1
.L_10:


//--------------------- .nv.constant0._ZN7cutlass13device_kernelINS_4gemm6kernel13GemmUniversalIN4cute5tupleIJiiiiEEENS1_10collective13CollectiveMmaINS1_35MainloopSm100TmaUmmaWarpSpecializedILi3ELi2ELi4ENS5_IJNS4_1CILi2EEENSA_ILi1EEESC_EEEEENS5_IJNSA_ILi64EEESF_NSA_ILi32EEEEEENS_6half_tENS5_IJlSC_lEEESI_SJ_NS4_8TiledMMAINS4_8MMA_AtomIJNS4_20SM100_MMA_F16BF16_SSISI_SI_fLi64ELi64ELNS4_4UMMA5MajorE0ELSO_0ELNSN_7ScaleInE0ELSP_0EEEEEENS4_6LayoutINS5_IJSC_SC_SC_EEENS5_IJNSA_ILi0EEESU_SU_EEEEENS5_IJNS4_10UnderscoreESX_SX_EEEEENS4_13SM90_TMA_LOADENS4_14ComposedLayoutINS4_7SwizzleILi2ELi4ELi3EEENS4_18smem_ptr_flag_bitsILi16EEENSS_INS5_IJNSA_ILi8EEESG_EEENS5_IJSG_SC_EEEEEEEvNS4_8identityENS4_23SM90_TMA_LOAD_MULTICASTES1A_vS1B_EENS_8epilogue10collective18CollectiveEpilogueINS1E_23Sm100TmaWarpSpecializedILi3ELi2ELi16ELb1ELb0EEEJSH_NS5_IJNSS_ISF_SC_EENSS_ISG_SC_EEEEESI_SJ_SI_SJ_NS1E_6fusion15FusionCallbacksIS1I_NS1M_17LinearCombinationISI_fSI_fLNS_15FloatRoundStyleE2EEESH_S1L_JEEENS4_5SM1004TMEM4LOAD26SM100_TMEM_LOAD_16dp256b4xES10_S1A_NS4_17SM75_U32x4_LDSM_NENS4_14SM90_TMA_STOREES1A_NS4_17SM90_U32x4_STSM_NENS4_39AutoVectorizingCopyWithAssumedAlignmentILi128EEEEEEvvEEEEvNT_6ParamsE --------------------------
	.section	.nv.constant0._ZN7cutlass13device_kernelINS_4gemm6kernel13GemmUniversalIN4cute5tupleIJiiiiEEENS1_10collective13CollectiveMmaINS1_35MainloopSm100TmaUmmaWarpSpecializedILi3ELi2ELi4ENS5_IJNS4_1CILi2EEENSA_ILi1EEESC_EEEEENS5_IJNSA_ILi64EEESF_NSA_ILi32EEEEEENS_6half_tENS5_IJlSC_lEEESI_SJ_NS4_8TiledMMAINS4_8MMA_AtomIJNS4_20SM100_MMA_F16BF16_SSISI_SI_fLi64ELi64ELNS4_4UMMA5MajorE0ELSO_0ELNSN_7ScaleInE0ELSP_0EEEEEENS4_6LayoutINS5_IJSC_SC_SC_EEENS5_IJNSA_ILi0EEESU_SU_EEEEENS5_IJNS4_10UnderscoreESX_SX_EEEEENS4_13SM90_TMA_LOADENS4_14ComposedLayoutINS4_7SwizzleILi2ELi4ELi3EEENS4_18smem_ptr_flag_bitsILi16EEENSS_INS5_IJNSA_ILi8EEESG_EEENS5_IJSG_SC_EEEEEEEvNS4_8identityENS4_23SM90_TMA_LOAD_MULTICASTES1A_vS1B_EENS_8epilogue10collective18CollectiveEpilogueINS1E_23Sm100TmaWarpSpecializedILi3ELi2ELi16ELb1ELb0EEEJSH_NS5_IJNSS_ISF_SC_EENSS_ISG_SC_EEEEESI_SJ_SI_SJ_NS1E_6fusion15FusionCallbacksIS1I_NS1M_17LinearCombinationISI_fSI_fLNS_15FloatRoundStyleE2EEESH_S1L_JEEENS4_5SM1004TMEM4LOAD26SM100_TMEM_LOAD_16dp256b4xES10_S1A_NS4_17SM75_U32x4_LDSM_NENS4_14SM90_TMA_STOREES1A_NS4_17SM90_U32x4_STSM_NENS4_39AutoVectorizingCopyWithAssumedAlignmentILi128EEEEEEvvEEEEvNT_6ParamsE,"a",@progbits
	.sectionflags	@""
	.align	4
.nv.constant0._ZN7cutlass13device_kernelINS_4gemm6kernel13GemmUniversalIN4cute5tupleIJiiiiEEENS1_10collective13CollectiveMmaINS1_35MainloopSm100TmaUmmaWarpSpecializedILi3ELi2ELi4ENS5_IJNS4_1CILi2EEENSA_ILi1EEESC_EEEEENS5_IJNSA_ILi64EEESF_NSA_ILi32EEEEEENS_6half_tENS5_IJlSC_lEEESI_SJ_NS4_8TiledMMAINS4_8MMA_AtomIJNS4_20SM100_MMA_F16BF16_SSISI_SI_fLi64ELi64ELNS4_4UMMA5MajorE0ELSO_0ELNSN_7ScaleInE0ELSP_0EEEEEENS4_6LayoutINS5_IJSC_SC_SC_EEENS5_IJNSA_ILi0EEESU_SU_EEEEENS5_IJNS4_10UnderscoreESX_SX_EEEEENS4_13SM90_TMA_LOADENS4_14ComposedLayoutINS4_7SwizzleILi2ELi4ELi3EEENS4_18smem_ptr_flag_bitsILi16EEENSS_INS5_IJNSA_ILi8EEESG_EEENS5_IJSG_SC_EEEEEEEvNS4_8identityENS4_23SM90_TMA_LOAD_MULTICASTES1A_vS1B_EENS_8epilogue10collective18CollectiveEpilogueINS1E_23Sm100TmaWarpSpecializedILi3ELi2ELi16ELb1ELb0EEEJSH_NS5_IJNSS_ISF_SC_EENSS_ISG_SC_EEEEESI_SJ_SI_SJ_NS1E_6fusion15FusionCallbacksIS1I_NS1M_17LinearCombinationISI_fSI_fLNS_15FloatRoundStyleE2EEESH_S1L_JEEENS4_5SM1004TMEM4LOAD26SM100_TMEM_LOAD_16dp256b4xES10_S1A_NS4_17SM75_U32x4_LDSM_NENS4_14SM90_TMA_STOREES1A_NS4_17SM90_U32x4_STSM_NENS4_39AutoVectorizingCopyWithAssumedAlignmentILi128EEEEEEvvEEEEvNT_6ParamsE:
	.zero		2944


//--------------------- SYMBOLS --------------------------

	.type		.nv.reservedSmem.offset0,@object
	.size		.nv.reservedSmem.offset0,0x4
	.type		.nv.reservedSmem.cap,@object
	.size		.nv.reservedSmem.cap,0x4
	.type		__assertfail,@function
